//
// Generated by NVIDIA NVVM Compiler
//
// Compiler Build ID: CL-36424714
// Cuda compilation tools, release 13.0, V13.0.88
// Based on NVVM 20.0.0
//

.version 9.0
.target sm_100
.address_size 64

	// .globl	_Z12wos3d_kernelPKdS0_S0_PKiPdiy
.func  (.param .align 16 .b8 func_retval0[16]) __internal_trig_reduction_slowpathd
(
	.param .b64 __internal_trig_reduction_slowpathd_param_0
)
;
.global .align 4 .b8 precalc_xorwow_matrix[102400];
.global .align 4 .b8 precalc_xorwow_offset_matrix[102400];
.global .align 4 .b8 mrg32k3aM1[2304];
.global .align 4 .b8 mrg32k3aM2[2304];
.global .align 4 .b8 mrg32k3aM1SubSeq[2016];
.global .align 4 .b8 mrg32k3aM2SubSeq[2016];
.global .align 4 .b8 mrg32k3aM1Seq[2304];
.global .align 4 .b8 mrg32k3aM2Seq[2304];
.const .align 8 .b8 __cr_lgamma_table[72];
.extern .shared .align 16 .b8 sdata[];
.global .align 8 .b8 __cudart_i2opi_d[144] = {8, 93, 141, 31, 177, 95, 251, 107, 234, 146, 82, 138, 247, 57, 7, 61, 123, 241, 229, 235, 199, 186, 39, 117, 45, 234, 95, 158, 102, 63, 70, 79, 183, 9, 203, 39, 207, 126, 54, 109, 31, 109, 10, 90, 139, 17, 47, 239, 15, 152, 5, 222, 255, 151, 248, 31, 59, 40, 249, 189, 139, 95, 132, 156, 244, 57, 83, 131, 57, 214, 145, 57, 65, 126, 95, 180, 38, 112, 156, 233, 132, 68, 187, 46, 245, 53, 130, 232, 62, 167, 41, 177, 28, 235, 29, 254, 28, 146, 209, 9, 234, 46, 73, 6, 224, 210, 77, 66, 58, 110, 36, 183, 97, 197, 187, 222, 171, 99, 81, 254, 65, 144, 67, 60, 153, 149, 98, 219, 192, 221, 52, 245, 209, 87, 39, 252, 41, 21, 68, 78, 110, 131, 249, 162};
.global .align 16 .b8 __cudart_sin_cos_coeffs[128] = {70, 210, 176, 44, 241, 229, 90, 190, 146, 227, 172, 105, 227, 29, 199, 62, 161, 98, 219, 25, 160, 1, 42, 191, 24, 8, 17, 17, 17, 17, 129, 63, 84, 85, 85, 85, 85, 85, 197, 191, 0, 0, 0, 0, 0, 0, 0, 0, 0, 0, 0, 0, 0, 0, 0, 0, 100, 129, 253, 32, 131, 255, 168, 189, 40, 133, 239, 193, 167, 238, 33, 62, 217, 230, 6, 142, 79, 126, 146, 190, 233, 188, 221, 25, 160, 1, 250, 62, 71, 93, 193, 22, 108, 193, 86, 191, 81, 85, 85, 85, 85, 85, 165, 63, 0, 0, 0, 0, 0, 0, 224, 191, 0, 0, 0, 0, 0, 0, 240, 63};

.visible .entry _Z12wos3d_kernelPKdS0_S0_PKiPdiy(
	.param .u64 .ptr .align 1 _Z12wos3d_kernelPKdS0_S0_PKiPdiy_param_0,
	.param .u64 .ptr .align 1 _Z12wos3d_kernelPKdS0_S0_PKiPdiy_param_1,
	.param .u64 .ptr .align 1 _Z12wos3d_kernelPKdS0_S0_PKiPdiy_param_2,
	.param .u64 .ptr .align 1 _Z12wos3d_kernelPKdS0_S0_PKiPdiy_param_3,
	.param .u64 .ptr .align 1 _Z12wos3d_kernelPKdS0_S0_PKiPdiy_param_4,
	.param .u32 _Z12wos3d_kernelPKdS0_S0_PKiPdiy_param_5,
	.param .u64 _Z12wos3d_kernelPKdS0_S0_PKiPdiy_param_6
)
{
	.reg .pred 	%p<66>;
	.reg .b32 	%r<349>;
	.reg .b64 	%rd<32>;
	.reg .b64 	%fd<281>;

	ld.param.u64 	%rd1, [_Z12wos3d_kernelPKdS0_S0_PKiPdiy_param_0];
	ld.param.u64 	%rd2, [_Z12wos3d_kernelPKdS0_S0_PKiPdiy_param_1];
	ld.param.u64 	%rd3, [_Z12wos3d_kernelPKdS0_S0_PKiPdiy_param_2];
	ld.param.u32 	%r91, [_Z12wos3d_kernelPKdS0_S0_PKiPdiy_param_5];
	ld.param.u64 	%rd5, [_Z12wos3d_kernelPKdS0_S0_PKiPdiy_param_6];
	mov.u32 	%r1, %ctaid.x;
	setp.ge.s32 	%p2, %r1, %r91;
	@%p2 bra 	$L__BB0_53;
	cvta.to.global.u64 	%rd6, %rd1;
	cvta.to.global.u64 	%rd7, %rd2;
	cvta.to.global.u64 	%rd8, %rd3;
	mov.u32 	%r2, %tid.x;
	mul.wide.u32 	%rd9, %r1, 8;
	add.s64 	%rd10, %rd6, %rd9;
	ld.global.f64 	%fd1, [%rd10];
	add.s64 	%rd11, %rd7, %rd9;
	ld.global.f64 	%fd2, [%rd11];
	add.s64 	%rd12, %rd8, %rd9;
	ld.global.f64 	%fd3, [%rd12];
	mov.u32 	%r348, %ntid.x;
	mul.wide.u32 	%rd13, %r1, %r348;
	cvt.u64.u32 	%rd14, %r2;
	add.s64 	%rd15, %rd13, %rd14;
	cvt.u32.u64 	%r4, %rd5;
	{ .reg .b32 tmp; mov.b64 {tmp, %r5}, %rd5; }
	cvt.u32.u64 	%r332, %rd15;
	{ .reg .b32 tmp; mov.b64 {tmp, %r331}, %rd15; }
	mov.b32 	%r347, 0;
	mov.b32 	%r93, -766435501;
	mul.hi.u32 	%r94, %r93, %r347;
	mov.b32 	%r95, -845247145;
	mul.hi.u32 	%r96, %r95, %r332;
	mul.lo.s32 	%r97, %r332, -845247145;
	xor.b32  	%r98, %r96, %r4;
	xor.b32  	%r99, %r94, %r331;
	xor.b32  	%r100, %r99, %r5;
	add.s32 	%r101, %r4, -1640531527;
	add.s32 	%r102, %r5, -1150833019;
	mul.hi.u32 	%r103, %r93, %r98;
	mul.lo.s32 	%r104, %r98, -766435501;
	mul.hi.u32 	%r105, %r95, %r100;
	mul.lo.s32 	%r106, %r100, -845247145;
	xor.b32  	%r107, %r97, %r105;
	xor.b32  	%r108, %r107, %r101;
	xor.b32  	%r109, %r103, %r102;
	add.s32 	%r110, %r4, 1013904242;
	add.s32 	%r8, %r5, 1993301258;
	mul.hi.u32 	%r111, %r93, %r108;
	mul.lo.s32 	%r112, %r108, -766435501;
	mul.hi.u32 	%r113, %r95, %r109;
	mul.lo.s32 	%r114, %r109, -845247145;
	xor.b32  	%r115, %r106, %r113;
	xor.b32  	%r116, %r115, %r110;
	xor.b32  	%r117, %r104, %r111;
	xor.b32  	%r118, %r117, %r8;
	add.s32 	%r9, %r4, -626627285;
	add.s32 	%r10, %r5, 842468239;
	mul.hi.u32 	%r119, %r93, %r116;
	mul.lo.s32 	%r120, %r116, -766435501;
	mul.hi.u32 	%r121, %r95, %r118;
	mul.lo.s32 	%r122, %r118, -845247145;
	xor.b32  	%r123, %r114, %r121;
	xor.b32  	%r124, %r123, %r9;
	xor.b32  	%r125, %r112, %r119;
	xor.b32  	%r126, %r125, %r10;
	add.s32 	%r11, %r4, 2027808484;
	add.s32 	%r12, %r5, -308364780;
	mul.hi.u32 	%r127, %r93, %r124;
	mul.lo.s32 	%r128, %r124, -766435501;
	mul.hi.u32 	%r129, %r95, %r126;
	mul.lo.s32 	%r130, %r126, -845247145;
	xor.b32  	%r131, %r122, %r129;
	xor.b32  	%r132, %r131, %r11;
	xor.b32  	%r133, %r120, %r127;
	xor.b32  	%r134, %r133, %r12;
	add.s32 	%r13, %r4, 387276957;
	add.s32 	%r14, %r5, -1459197799;
	mul.hi.u32 	%r135, %r93, %r132;
	mul.lo.s32 	%r136, %r132, -766435501;
	mul.hi.u32 	%r137, %r95, %r134;
	mul.lo.s32 	%r138, %r134, -845247145;
	xor.b32  	%r139, %r130, %r137;
	xor.b32  	%r140, %r139, %r13;
	xor.b32  	%r141, %r128, %r135;
	xor.b32  	%r142, %r141, %r14;
	add.s32 	%r15, %r4, -1253254570;
	add.s32 	%r143, %r5, 1684936478;
	mul.hi.u32 	%r144, %r93, %r140;
	mul.lo.s32 	%r145, %r140, -766435501;
	mul.hi.u32 	%r146, %r95, %r142;
	mul.lo.s32 	%r147, %r142, -845247145;
	xor.b32  	%r148, %r138, %r146;
	xor.b32  	%r149, %r148, %r15;
	xor.b32  	%r150, %r136, %r144;
	xor.b32  	%r151, %r150, %r143;
	add.s32 	%r16, %r4, 1401181199;
	add.s32 	%r17, %r5, 534103459;
	mul.hi.u32 	%r152, %r93, %r149;
	mul.lo.s32 	%r153, %r149, -766435501;
	mul.hi.u32 	%r154, %r95, %r151;
	mul.lo.s32 	%r155, %r151, -845247145;
	xor.b32  	%r156, %r147, %r154;
	xor.b32  	%r157, %r156, %r16;
	xor.b32  	%r158, %r145, %r152;
	xor.b32  	%r159, %r158, %r17;
	add.s32 	%r18, %r4, -239350328;
	add.s32 	%r160, %r5, -616729560;
	mul.hi.u32 	%r161, %r93, %r157;
	mul.lo.s32 	%r162, %r157, -766435501;
	mul.hi.u32 	%r163, %r95, %r159;
	mul.lo.s32 	%r164, %r159, -845247145;
	xor.b32  	%r165, %r155, %r163;
	xor.b32  	%r166, %r165, %r18;
	xor.b32  	%r167, %r153, %r161;
	xor.b32  	%r168, %r167, %r160;
	add.s32 	%r169, %r4, -1879881855;
	add.s32 	%r170, %r5, -1767562579;
	mul.hi.u32 	%r171, %r93, %r166;
	mul.lo.s32 	%r322, %r166, -766435501;
	mul.hi.u32 	%r172, %r95, %r168;
	mul.lo.s32 	%r320, %r168, -845247145;
	xor.b32  	%r173, %r164, %r172;
	xor.b32  	%r319, %r173, %r169;
	xor.b32  	%r174, %r162, %r171;
	xor.b32  	%r321, %r174, %r170;
	mov.b32 	%r175, 1127219200;
	mov.b32 	%r176, -2147483648;
	mov.b64 	%fd4, {%r176, %r175};
	mov.u64 	%rd18, __cudart_sin_cos_coeffs;
	mov.u32 	%r313, %r2;
	mov.u32 	%r315, %r347;
	mov.u32 	%r333, %r347;
$L__BB0_2:
	mov.f64 	%fd278, %fd3;
	mov.f64 	%fd279, %fd2;
	mov.f64 	%fd280, %fd1;
	mov.u32 	%r323, %r322;
$L__BB0_3:
	mov.f64 	%fd69, 0d3FF0000000000000;
	sub.f64 	%fd70, %fd69, %fd280;
	mul.f64 	%fd71, %fd70, %fd70;
	sub.f64 	%fd72, %fd69, %fd278;
	fma.rn.f64 	%fd73, %fd72, %fd72, %fd71;
	sqrt.rn.f64 	%fd74, %fd73;
	setp.lt.f64 	%p3, %fd74, 0d3EE4F8B588E368F1;
	selp.f64 	%fd8, %fd3, %fd278, %p3;
	selp.f64 	%fd9, %fd2, %fd279, %p3;
	selp.f64 	%fd75, %fd1, %fd280, %p3;
	setp.ge.f64 	%p4, %fd8, 0d3FF0000000000000;
	setp.le.f64 	%p5, %fd75, 0d3FF0000000000000;
	and.pred  	%p1, %p4, %p5;
	not.pred 	%p6, %p1;
	@%p6 bra 	$L__BB0_5;
	mov.f64 	%fd87, 0d4000000000000000;
	sub.f64 	%fd265, %fd87, %fd8;
	mov.f64 	%fd88, 0d3FF0000000000000;
	sub.f64 	%fd89, %fd88, %fd75;
	sub.f64 	%fd90, %fd88, %fd8;
	mul.f64 	%fd91, %fd90, %fd90;
	fma.rn.f64 	%fd92, %fd89, %fd89, %fd91;
	sqrt.rn.f64 	%fd266, %fd92;
	bra.uni 	$L__BB0_8;
$L__BB0_5:
	setp.leu.f64 	%p7, %fd75, 0d3FF0000000000000;
	@%p7 bra 	$L__BB0_7;
	mov.f64 	%fd81, 0d4008000000000000;
	sub.f64 	%fd265, %fd81, %fd75;
	mov.f64 	%fd82, 0d3FF0000000000000;
	sub.f64 	%fd83, %fd82, %fd75;
	sub.f64 	%fd84, %fd82, %fd8;
	mul.f64 	%fd85, %fd84, %fd84;
	fma.rn.f64 	%fd86, %fd83, %fd83, %fd85;
	sqrt.rn.f64 	%fd266, %fd86;
	bra.uni 	$L__BB0_8;
$L__BB0_7:
	mov.f64 	%fd76, 0d3FF0000000000000;
	sub.f64 	%fd77, %fd76, %fd75;
	sub.f64 	%fd78, %fd76, %fd8;
	mul.f64 	%fd79, %fd78, %fd78;
	fma.rn.f64 	%fd80, %fd77, %fd77, %fd79;
	sqrt.rn.f64 	%fd265, %fd80;
	mov.f64 	%fd266, %fd265;
$L__BB0_8:
	setp.ge.f64 	%p8, %fd265, %fd266;
	selp.f64 	%fd18, %fd266, %fd265, %p8;
	cvt.rn.f64.u32 	%fd93, %r319;
	fma.rn.f64 	%fd267, %fd93, 0d3DF0000000000000, 0d3DF0000000000000;
	cvt.rn.f64.u32 	%fd94, %r320;
	fma.rn.f64 	%fd20, %fd94, 0d3DF0000000000000, 0d3DF0000000000000;
	cvt.rn.f64.u32 	%fd95, %r321;
	fma.rn.f64 	%fd273, %fd95, 0d3DF0000000000000, 0d3DF0000000000000;
	add.s32 	%r315, %r315, 1;
	setp.ne.s32 	%p9, %r315, 0;
	@%p9 bra 	$L__BB0_11;
	add.s32 	%r333, %r333, 1;
	setp.ne.s32 	%p10, %r333, 0;
	@%p10 bra 	$L__BB0_11;
	add.s32 	%r332, %r332, 1;
	setp.eq.s32 	%p11, %r332, 0;
	selp.u32 	%r178, 1, 0, %p11;
	add.s32 	%r331, %r331, %r178;
	mov.b32 	%r333, 0;
$L__BB0_11:
	mov.b32 	%r180, -766435501;
	mul.hi.u32 	%r181, %r180, %r315;
	mul.lo.s32 	%r182, %r315, -766435501;
	mov.b32 	%r183, -845247145;
	mul.hi.u32 	%r184, %r183, %r332;
	mul.lo.s32 	%r185, %r332, -845247145;
	xor.b32  	%r186, %r184, %r4;
	xor.b32  	%r187, %r186, %r333;
	xor.b32  	%r188, %r181, %r5;
	xor.b32  	%r189, %r188, %r331;
	mul.hi.u32 	%r190, %r180, %r187;
	mul.lo.s32 	%r191, %r187, -766435501;
	mul.hi.u32 	%r192, %r183, %r189;
	mul.lo.s32 	%r193, %r189, -845247145;
	xor.b32  	%r194, %r185, %r192;
	add.s32 	%r195, %r4, -1640531527;
	xor.b32  	%r196, %r194, %r195;
	xor.b32  	%r197, %r182, %r190;
	add.s32 	%r198, %r5, -1150833019;
	xor.b32  	%r199, %r197, %r198;
	mul.hi.u32 	%r200, %r180, %r196;
	mul.lo.s32 	%r201, %r196, -766435501;
	mul.hi.u32 	%r202, %r183, %r199;
	mul.lo.s32 	%r203, %r199, -845247145;
	xor.b32  	%r204, %r193, %r202;
	add.s32 	%r205, %r4, 1013904242;
	xor.b32  	%r206, %r204, %r205;
	xor.b32  	%r207, %r191, %r200;
	xor.b32  	%r208, %r207, %r8;
	mul.hi.u32 	%r209, %r180, %r206;
	mul.lo.s32 	%r210, %r206, -766435501;
	mul.hi.u32 	%r211, %r183, %r208;
	mul.lo.s32 	%r212, %r208, -845247145;
	xor.b32  	%r213, %r203, %r211;
	xor.b32  	%r214, %r213, %r9;
	xor.b32  	%r215, %r201, %r209;
	xor.b32  	%r216, %r215, %r10;
	mul.hi.u32 	%r217, %r180, %r214;
	mul.lo.s32 	%r218, %r214, -766435501;
	mul.hi.u32 	%r219, %r183, %r216;
	mul.lo.s32 	%r220, %r216, -845247145;
	xor.b32  	%r221, %r212, %r219;
	xor.b32  	%r222, %r221, %r11;
	xor.b32  	%r223, %r210, %r217;
	xor.b32  	%r224, %r223, %r12;
	mul.hi.u32 	%r225, %r180, %r222;
	mul.lo.s32 	%r226, %r222, -766435501;
	mul.hi.u32 	%r227, %r183, %r224;
	mul.lo.s32 	%r228, %r224, -845247145;
	xor.b32  	%r229, %r220, %r227;
	xor.b32  	%r230, %r229, %r13;
	xor.b32  	%r231, %r218, %r225;
	xor.b32  	%r232, %r231, %r14;
	mul.hi.u32 	%r233, %r180, %r230;
	mul.lo.s32 	%r234, %r230, -766435501;
	mul.hi.u32 	%r235, %r183, %r232;
	mul.lo.s32 	%r236, %r232, -845247145;
	xor.b32  	%r237, %r228, %r235;
	xor.b32  	%r238, %r237, %r15;
	xor.b32  	%r239, %r226, %r233;
	add.s32 	%r240, %r5, 1684936478;
	xor.b32  	%r241, %r239, %r240;
	mul.hi.u32 	%r242, %r180, %r238;
	mul.lo.s32 	%r243, %r238, -766435501;
	mul.hi.u32 	%r244, %r183, %r241;
	mul.lo.s32 	%r245, %r241, -845247145;
	xor.b32  	%r246, %r236, %r244;
	xor.b32  	%r247, %r246, %r16;
	xor.b32  	%r248, %r234, %r242;
	xor.b32  	%r249, %r248, %r17;
	mul.hi.u32 	%r250, %r180, %r247;
	mul.lo.s32 	%r251, %r247, -766435501;
	mul.hi.u32 	%r252, %r183, %r249;
	mul.lo.s32 	%r253, %r249, -845247145;
	xor.b32  	%r254, %r245, %r252;
	xor.b32  	%r255, %r254, %r18;
	xor.b32  	%r256, %r243, %r250;
	add.s32 	%r257, %r5, -616729560;
	xor.b32  	%r258, %r256, %r257;
	mul.hi.u32 	%r259, %r180, %r255;
	mul.lo.s32 	%r322, %r255, -766435501;
	mul.hi.u32 	%r260, %r183, %r258;
	mul.lo.s32 	%r320, %r258, -845247145;
	xor.b32  	%r261, %r253, %r260;
	add.s32 	%r262, %r4, -1879881855;
	xor.b32  	%r319, %r261, %r262;
	xor.b32  	%r263, %r251, %r259;
	add.s32 	%r264, %r5, -1767562579;
	xor.b32  	%r321, %r263, %r264;
	{
	.reg .b32 %temp; 
	mov.b64 	{%temp, %r334}, %fd267;
	}
	{
	.reg .b32 %temp; 
	mov.b64 	{%r335, %temp}, %fd267;
	}
	setp.gt.s32 	%p12, %r334, 1048575;
	mov.b32 	%r336, -1023;
	@%p12 bra 	$L__BB0_13;
	mul.f64 	%fd267, %fd267, 0d4350000000000000;
	{
	.reg .b32 %temp; 
	mov.b64 	{%temp, %r334}, %fd267;
	}
	{
	.reg .b32 %temp; 
	mov.b64 	{%r335, %temp}, %fd267;
	}
	mov.b32 	%r336, -1077;
$L__BB0_13:
	add.s32 	%r266, %r334, -1;
	setp.gt.u32 	%p13, %r266, 2146435070;
	@%p13 bra 	$L__BB0_17;
	shr.u32 	%r269, %r334, 20;
	add.s32 	%r337, %r336, %r269;
	and.b32  	%r270, %r334, 1048575;
	or.b32  	%r271, %r270, 1072693248;
	mov.b64 	%fd268, {%r335, %r271};
	setp.lt.u32 	%p15, %r271, 1073127583;
	@%p15 bra 	$L__BB0_16;
	{
	.reg .b32 %temp; 
	mov.b64 	{%r272, %temp}, %fd268;
	}
	{
	.reg .b32 %temp; 
	mov.b64 	{%temp, %r273}, %fd268;
	}
	add.s32 	%r274, %r273, -1048576;
	mov.b64 	%fd268, {%r272, %r274};
	add.s32 	%r337, %r337, 1;
$L__BB0_16:
	add.f64 	%fd97, %fd268, 0dBFF0000000000000;
	add.f64 	%fd98, %fd268, 0d3FF0000000000000;
	rcp.approx.ftz.f64 	%fd99, %fd98;
	neg.f64 	%fd100, %fd98;
	fma.rn.f64 	%fd101, %fd100, %fd99, 0d3FF0000000000000;
	fma.rn.f64 	%fd102, %fd101, %fd101, %fd101;
	fma.rn.f64 	%fd103, %fd102, %fd99, %fd99;
	mul.f64 	%fd104, %fd97, %fd103;
	fma.rn.f64 	%fd105, %fd97, %fd103, %fd104;
	mul.f64 	%fd106, %fd105, %fd105;
	fma.rn.f64 	%fd107, %fd106, 0d3EB1380B3AE80F1E, 0d3ED0EE258B7A8B04;
	fma.rn.f64 	%fd108, %fd107, %fd106, 0d3EF3B2669F02676F;
	fma.rn.f64 	%fd109, %fd108, %fd106, 0d3F1745CBA9AB0956;
	fma.rn.f64 	%fd110, %fd109, %fd106, 0d3F3C71C72D1B5154;
	fma.rn.f64 	%fd111, %fd110, %fd106, 0d3F624924923BE72D;
	fma.rn.f64 	%fd112, %fd111, %fd106, 0d3F8999999999A3C4;
	fma.rn.f64 	%fd113, %fd112, %fd106, 0d3FB5555555555554;
	sub.f64 	%fd114, %fd97, %fd105;
	add.f64 	%fd115, %fd114, %fd114;
	neg.f64 	%fd116, %fd105;
	fma.rn.f64 	%fd117, %fd116, %fd97, %fd115;
	mul.f64 	%fd118, %fd103, %fd117;
	mul.f64 	%fd119, %fd106, %fd113;
	fma.rn.f64 	%fd120, %fd119, %fd105, %fd118;
	xor.b32  	%r275, %r337, -2147483648;
	mov.b32 	%r276, 1127219200;
	mov.b64 	%fd121, {%r275, %r276};
	sub.f64 	%fd122, %fd121, %fd4;
	fma.rn.f64 	%fd123, %fd122, 0d3FE62E42FEFA39EF, %fd105;
	fma.rn.f64 	%fd124, %fd122, 0dBFE62E42FEFA39EF, %fd123;
	sub.f64 	%fd125, %fd124, %fd105;
	sub.f64 	%fd126, %fd120, %fd125;
	fma.rn.f64 	%fd127, %fd122, 0d3C7ABC9E3B39803F, %fd126;
	add.f64 	%fd269, %fd123, %fd127;
	bra.uni 	$L__BB0_18;
$L__BB0_17:
	fma.rn.f64 	%fd96, %fd267, 0d7FF0000000000000, 0d7FF0000000000000;
	{
	.reg .b32 %temp; 
	mov.b64 	{%temp, %r267}, %fd267;
	}
	and.b32  	%r268, %r267, 2147483647;
	setp.eq.s32 	%p14, %r268, 0;
	selp.f64 	%fd269, 0dFFF0000000000000, %fd96, %p14;
$L__BB0_18:
	mov.f64 	%fd128, 0d0000000000000000;
	mov.f64 	%fd129, 0d7FF0000000000000;
	mul.rn.f64 	%fd271, %fd129, %fd128;
	mul.f64 	%fd130, %fd269, 0dC000000000000000;
	sqrt.rn.f64 	%fd31, %fd130;
	mul.f64 	%fd32, %fd20, 0d401921F9F01B866E;
	setp.eq.f64 	%p16, %fd32, 0d7FF0000000000000;
	mov.b32 	%r339, 1;
	@%p16 bra 	$L__BB0_22;
	mul.f64 	%fd131, %fd32, 0d3FE45F306DC9C883;
	cvt.rni.s32.f64 	%r338, %fd131;
	cvt.rn.f64.s32 	%fd132, %r338;
	fma.rn.f64 	%fd133, %fd132, 0dBFF921FB54442D18, %fd32;
	fma.rn.f64 	%fd134, %fd132, 0dBC91A62633145C00, %fd133;
	fma.rn.f64 	%fd271, %fd132, 0dB97B839A252049C0, %fd134;
	setp.ltu.f64 	%p17, %fd32, 0d41E0000000000000;
	@%p17 bra 	$L__BB0_21;
	{ // callseq 0, 0
	.param .b64 param0;
	st.param.f64 	[param0], %fd32;
	.param .align 16 .b8 retval0[16];
	call.uni (retval0), 
	__internal_trig_reduction_slowpathd, 
	(
	param0
	);
	ld.param.f64 	%fd271, [retval0];
	ld.param.b32 	%r338, [retval0+8];
	} // callseq 0
$L__BB0_21:
	add.s32 	%r339, %r338, 1;
$L__BB0_22:
	mov.f64 	%fd136, 0d0000000000000000;
	mov.f64 	%fd137, 0d7FF0000000000000;
	mul.rn.f64 	%fd272, %fd137, %fd136;
	shl.b32 	%r280, %r339, 6;
	cvt.u64.u32 	%rd16, %r280;
	and.b64  	%rd17, %rd16, 64;
	add.s64 	%rd19, %rd18, %rd17;
	mul.rn.f64 	%fd138, %fd271, %fd271;
	and.b32  	%r281, %r339, 1;
	setp.eq.b32 	%p19, %r281, 1;
	selp.f64 	%fd139, 0dBDA8FF8320FD8164, 0d3DE5DB65F9785EBA, %p19;
	ld.global.nc.v2.f64 	{%fd140, %fd141}, [%rd19];
	fma.rn.f64 	%fd142, %fd139, %fd138, %fd140;
	fma.rn.f64 	%fd143, %fd142, %fd138, %fd141;
	ld.global.nc.v2.f64 	{%fd144, %fd145}, [%rd19+16];
	fma.rn.f64 	%fd146, %fd143, %fd138, %fd144;
	fma.rn.f64 	%fd147, %fd146, %fd138, %fd145;
	ld.global.nc.v2.f64 	{%fd148, %fd149}, [%rd19+32];
	fma.rn.f64 	%fd150, %fd147, %fd138, %fd148;
	fma.rn.f64 	%fd151, %fd150, %fd138, %fd149;
	fma.rn.f64 	%fd152, %fd151, %fd271, %fd271;
	fma.rn.f64 	%fd153, %fd151, %fd138, 0d3FF0000000000000;
	selp.f64 	%fd154, %fd153, %fd152, %p19;
	and.b32  	%r282, %r339, 2;
	setp.eq.s32 	%p20, %r282, 0;
	sub.f64 	%fd155, %fd136, %fd154;
	selp.f64 	%fd38, %fd154, %fd155, %p20;
	mov.b32 	%r340, 0;
	@%p16 bra 	$L__BB0_25;
	mul.f64 	%fd156, %fd32, 0d3FE45F306DC9C883;
	cvt.rni.s32.f64 	%r340, %fd156;
	cvt.rn.f64.s32 	%fd157, %r340;
	fma.rn.f64 	%fd158, %fd157, 0dBFF921FB54442D18, %fd32;
	fma.rn.f64 	%fd159, %fd157, 0dBC91A62633145C00, %fd158;
	fma.rn.f64 	%fd272, %fd157, 0dB97B839A252049C0, %fd159;
	setp.ltu.f64 	%p21, %fd32, 0d41E0000000000000;
	@%p21 bra 	$L__BB0_25;
	{ // callseq 1, 0
	.param .b64 param0;
	st.param.f64 	[param0], %fd32;
	.param .align 16 .b8 retval0[16];
	call.uni (retval0), 
	__internal_trig_reduction_slowpathd, 
	(
	param0
	);
	ld.param.f64 	%fd272, [retval0];
	ld.param.b32 	%r340, [retval0+8];
	} // callseq 1
$L__BB0_25:
	shl.b32 	%r285, %r340, 6;
	cvt.u64.u32 	%rd20, %r285;
	and.b64  	%rd21, %rd20, 64;
	add.s64 	%rd23, %rd18, %rd21;
	mul.rn.f64 	%fd161, %fd272, %fd272;
	and.b32  	%r286, %r340, 1;
	setp.eq.b32 	%p22, %r286, 1;
	selp.f64 	%fd162, 0dBDA8FF8320FD8164, 0d3DE5DB65F9785EBA, %p22;
	ld.global.nc.v2.f64 	{%fd163, %fd164}, [%rd23];
	fma.rn.f64 	%fd165, %fd162, %fd161, %fd163;
	fma.rn.f64 	%fd166, %fd165, %fd161, %fd164;
	ld.global.nc.v2.f64 	{%fd167, %fd168}, [%rd23+16];
	fma.rn.f64 	%fd169, %fd166, %fd161, %fd167;
	fma.rn.f64 	%fd170, %fd169, %fd161, %fd168;
	ld.global.nc.v2.f64 	{%fd171, %fd172}, [%rd23+32];
	fma.rn.f64 	%fd173, %fd170, %fd161, %fd171;
	fma.rn.f64 	%fd174, %fd173, %fd161, %fd172;
	fma.rn.f64 	%fd175, %fd174, %fd272, %fd272;
	fma.rn.f64 	%fd176, %fd174, %fd161, 0d3FF0000000000000;
	selp.f64 	%fd177, %fd176, %fd175, %p22;
	and.b32  	%r287, %r340, 2;
	setp.eq.s32 	%p23, %r287, 0;
	mov.f64 	%fd178, 0d0000000000000000;
	sub.f64 	%fd179, %fd178, %fd177;
	selp.f64 	%fd180, %fd177, %fd179, %p23;
	mul.f64 	%fd42, %fd31, %fd180;
	{
	.reg .b32 %temp; 
	mov.b64 	{%temp, %r341}, %fd273;
	}
	{
	.reg .b32 %temp; 
	mov.b64 	{%r342, %temp}, %fd273;
	}
	setp.gt.s32 	%p24, %r341, 1048575;
	mov.b32 	%r343, -1023;
	@%p24 bra 	$L__BB0_27;
	mul.f64 	%fd273, %fd273, 0d4350000000000000;
	{
	.reg .b32 %temp; 
	mov.b64 	{%temp, %r341}, %fd273;
	}
	{
	.reg .b32 %temp; 
	mov.b64 	{%r342, %temp}, %fd273;
	}
	mov.b32 	%r343, -1077;
$L__BB0_27:
	add.s32 	%r289, %r341, -1;
	setp.gt.u32 	%p25, %r289, 2146435070;
	@%p25 bra 	$L__BB0_31;
	shr.u32 	%r292, %r341, 20;
	add.s32 	%r344, %r343, %r292;
	and.b32  	%r293, %r341, 1048575;
	or.b32  	%r294, %r293, 1072693248;
	mov.b64 	%fd274, {%r342, %r294};
	setp.lt.u32 	%p27, %r294, 1073127583;
	@%p27 bra 	$L__BB0_30;
	{
	.reg .b32 %temp; 
	mov.b64 	{%r295, %temp}, %fd274;
	}
	{
	.reg .b32 %temp; 
	mov.b64 	{%temp, %r296}, %fd274;
	}
	add.s32 	%r297, %r296, -1048576;
	mov.b64 	%fd274, {%r295, %r297};
	add.s32 	%r344, %r344, 1;
$L__BB0_30:
	add.f64 	%fd182, %fd274, 0dBFF0000000000000;
	add.f64 	%fd183, %fd274, 0d3FF0000000000000;
	rcp.approx.ftz.f64 	%fd184, %fd183;
	neg.f64 	%fd185, %fd183;
	fma.rn.f64 	%fd186, %fd185, %fd184, 0d3FF0000000000000;
	fma.rn.f64 	%fd187, %fd186, %fd186, %fd186;
	fma.rn.f64 	%fd188, %fd187, %fd184, %fd184;
	mul.f64 	%fd189, %fd182, %fd188;
	fma.rn.f64 	%fd190, %fd182, %fd188, %fd189;
	mul.f64 	%fd191, %fd190, %fd190;
	fma.rn.f64 	%fd192, %fd191, 0d3EB1380B3AE80F1E, 0d3ED0EE258B7A8B04;
	fma.rn.f64 	%fd193, %fd192, %fd191, 0d3EF3B2669F02676F;
	fma.rn.f64 	%fd194, %fd193, %fd191, 0d3F1745CBA9AB0956;
	fma.rn.f64 	%fd195, %fd194, %fd191, 0d3F3C71C72D1B5154;
	fma.rn.f64 	%fd196, %fd195, %fd191, 0d3F624924923BE72D;
	fma.rn.f64 	%fd197, %fd196, %fd191, 0d3F8999999999A3C4;
	fma.rn.f64 	%fd198, %fd197, %fd191, 0d3FB5555555555554;
	sub.f64 	%fd199, %fd182, %fd190;
	add.f64 	%fd200, %fd199, %fd199;
	neg.f64 	%fd201, %fd190;
	fma.rn.f64 	%fd202, %fd201, %fd182, %fd200;
	mul.f64 	%fd203, %fd188, %fd202;
	mul.f64 	%fd204, %fd191, %fd198;
	fma.rn.f64 	%fd205, %fd204, %fd190, %fd203;
	xor.b32  	%r298, %r344, -2147483648;
	mov.b32 	%r299, 1127219200;
	mov.b64 	%fd206, {%r298, %r299};
	sub.f64 	%fd207, %fd206, %fd4;
	fma.rn.f64 	%fd208, %fd207, 0d3FE62E42FEFA39EF, %fd190;
	fma.rn.f64 	%fd209, %fd207, 0dBFE62E42FEFA39EF, %fd208;
	sub.f64 	%fd210, %fd209, %fd190;
	sub.f64 	%fd211, %fd205, %fd210;
	fma.rn.f64 	%fd212, %fd207, 0d3C7ABC9E3B39803F, %fd211;
	add.f64 	%fd275, %fd208, %fd212;
	bra.uni 	$L__BB0_32;
$L__BB0_31:
	fma.rn.f64 	%fd181, %fd273, 0d7FF0000000000000, 0d7FF0000000000000;
	{
	.reg .b32 %temp; 
	mov.b64 	{%temp, %r290}, %fd273;
	}
	and.b32  	%r291, %r290, 2147483647;
	setp.eq.s32 	%p26, %r291, 0;
	selp.f64 	%fd275, 0dFFF0000000000000, %fd181, %p26;
$L__BB0_32:
	mov.f64 	%fd213, 0d0000000000000000;
	mov.f64 	%fd214, 0d7FF0000000000000;
	mul.rn.f64 	%fd277, %fd214, %fd213;
	mul.f64 	%fd52, %fd275, 0dC000000000000000;
	cvt.rn.f64.u32 	%fd215, %r323;
	fma.rn.f64 	%fd216, %fd215, 0d3DF0000000000000, 0d3DF0000000000000;
	mul.f64 	%fd53, %fd216, 0d401921F9F01B866E;
	setp.eq.f64 	%p28, %fd53, 0d7FF0000000000000;
	mov.b32 	%r346, 1;
	@%p28 bra 	$L__BB0_36;
	mul.f64 	%fd217, %fd53, 0d3FE45F306DC9C883;
	cvt.rni.s32.f64 	%r345, %fd217;
	cvt.rn.f64.s32 	%fd218, %r345;
	fma.rn.f64 	%fd219, %fd218, 0dBFF921FB54442D18, %fd53;
	fma.rn.f64 	%fd220, %fd218, 0dBC91A62633145C00, %fd219;
	fma.rn.f64 	%fd277, %fd218, 0dB97B839A252049C0, %fd220;
	setp.ltu.f64 	%p29, %fd53, 0d41E0000000000000;
	@%p29 bra 	$L__BB0_35;
	{ // callseq 2, 0
	.param .b64 param0;
	st.param.f64 	[param0], %fd53;
	.param .align 16 .b8 retval0[16];
	call.uni (retval0), 
	__internal_trig_reduction_slowpathd, 
	(
	param0
	);
	ld.param.f64 	%fd277, [retval0];
	ld.param.b32 	%r345, [retval0+8];
	} // callseq 2
$L__BB0_35:
	add.s32 	%r346, %r345, 1;
$L__BB0_36:
	mul.f64 	%fd222, %fd31, %fd38;
	shl.b32 	%r302, %r346, 6;
	cvt.u64.u32 	%rd24, %r302;
	and.b64  	%rd25, %rd24, 64;
	add.s64 	%rd27, %rd18, %rd25;
	mul.rn.f64 	%fd223, %fd277, %fd277;
	and.b32  	%r303, %r346, 1;
	setp.eq.b32 	%p30, %r303, 1;
	selp.f64 	%fd224, 0dBDA8FF8320FD8164, 0d3DE5DB65F9785EBA, %p30;
	ld.global.nc.v2.f64 	{%fd225, %fd226}, [%rd27];
	fma.rn.f64 	%fd227, %fd224, %fd223, %fd225;
	fma.rn.f64 	%fd228, %fd227, %fd223, %fd226;
	ld.global.nc.v2.f64 	{%fd229, %fd230}, [%rd27+16];
	fma.rn.f64 	%fd231, %fd228, %fd223, %fd229;
	fma.rn.f64 	%fd232, %fd231, %fd223, %fd230;
	ld.global.nc.v2.f64 	{%fd233, %fd234}, [%rd27+32];
	fma.rn.f64 	%fd235, %fd232, %fd223, %fd233;
	fma.rn.f64 	%fd236, %fd235, %fd223, %fd234;
	fma.rn.f64 	%fd237, %fd236, %fd277, %fd277;
	fma.rn.f64 	%fd238, %fd236, %fd223, 0d3FF0000000000000;
	selp.f64 	%fd239, %fd238, %fd237, %p30;
	and.b32  	%r304, %r346, 2;
	setp.eq.s32 	%p31, %r304, 0;
	mov.f64 	%fd240, 0d0000000000000000;
	sub.f64 	%fd241, %fd240, %fd239;
	selp.f64 	%fd242, %fd239, %fd241, %p31;
	sqrt.rn.f64 	%fd243, %fd52;
	mul.f64 	%fd244, %fd243, %fd242;
	mul.f64 	%fd245, %fd42, %fd42;
	fma.rn.f64 	%fd246, %fd222, %fd222, %fd245;
	fma.rn.f64 	%fd247, %fd244, %fd244, %fd246;
	sqrt.rn.f64 	%fd248, %fd247;
	div.rn.f64 	%fd249, %fd222, %fd248;
	div.rn.f64 	%fd250, %fd42, %fd248;
	div.rn.f64 	%fd251, %fd244, %fd248;
	fma.rn.f64 	%fd280, %fd18, %fd249, %fd75;
	fma.rn.f64 	%fd279, %fd18, %fd250, %fd9;
	fma.rn.f64 	%fd278, %fd18, %fd251, %fd8;
$L__BB0_37:
	setp.ltu.f64 	%p32, %fd280, 0d0000000000000000;
	setp.gtu.f64 	%p33, %fd280, 0d4008000000000000;
	or.pred  	%p34, %p32, %p33;
	setp.ltu.f64 	%p35, %fd279, 0d0000000000000000;
	setp.gtu.f64 	%p36, %fd279, 0d3FF0000000000000;
	or.pred  	%p37, %p35, %p36;
	or.pred  	%p38, %p34, %p37;
	setp.ltu.f64 	%p39, %fd278, 0d0000000000000000;
	setp.gtu.f64 	%p40, %fd278, 0d4000000000000000;
	or.pred  	%p41, %p39, %p40;
	or.pred  	%p42, %p38, %p41;
	@%p42 bra 	$L__BB0_39;
	setp.leu.f64 	%p43, %fd280, 0d3FF0000000000000;
	setp.leu.f64 	%p44, %fd278, 0d3FF0000000000000;
	or.pred  	%p45, %p43, %p44;
	@%p45 bra 	$L__BB0_43;
$L__BB0_39:
	setp.lt.f64 	%p53, %fd280, 0d0000000000000000;
	neg.f64 	%fd254, %fd280;
	selp.f64 	%fd280, %fd254, %fd280, %p53;
	setp.lt.f64 	%p54, %fd279, 0d0000000000000000;
	neg.f64 	%fd255, %fd279;
	selp.f64 	%fd256, %fd255, %fd279, %p54;
	setp.gt.f64 	%p55, %fd256, 0d3FF0000000000000;
	mov.f64 	%fd257, 0d4000000000000000;
	sub.f64 	%fd258, %fd257, %fd256;
	selp.f64 	%fd279, %fd258, %fd256, %p55;
	setp.lt.f64 	%p56, %fd278, 0d0000000000000000;
	neg.f64 	%fd259, %fd278;
	selp.f64 	%fd278, %fd259, %fd278, %p56;
	setp.ltu.f64 	%p57, %fd280, 0d3FF0000000000000;
	setp.gtu.f64 	%p58, %fd280, 0d4008000000000000;
	or.pred  	%p59, %p57, %p58;
	setp.ltu.f64 	%p60, %fd278, 0d3FF0000000000000;
	setp.gtu.f64 	%p61, %fd278, 0d4000000000000000;
	or.pred  	%p62, %p60, %p61;
	or.pred  	%p64, %p59, %p62;
	@%p64 bra 	$L__BB0_37;
	@%p6 bra 	$L__BB0_42;
	mov.f64 	%fd261, 0d4000000000000000;
	sub.f64 	%fd280, %fd261, %fd280;
	bra.uni 	$L__BB0_37;
$L__BB0_42:
	mov.f64 	%fd260, 0d4000000000000000;
	sub.f64 	%fd278, %fd260, %fd278;
	bra.uni 	$L__BB0_37;
$L__BB0_43:
	setp.ltu.f64 	%p46, %fd280, 0d4007FFFF79C842FA;
	@%p46 bra 	$L__BB0_45;
	add.s32 	%r347, %r347, 1;
	bra.uni 	$L__BB0_46;
$L__BB0_45:
	setp.ltu.f64 	%p47, %fd278, 0d3FFFFFFEF39085F5;
	mov.u32 	%r323, %r322;
	@%p47 bra 	$L__BB0_3;
$L__BB0_46:
	add.s32 	%r313, %r313, %r348;
	setp.lt.u32 	%p48, %r313, 100000;
	@%p48 bra 	$L__BB0_2;
	shl.b32 	%r305, %r2, 2;
	mov.u32 	%r306, sdata;
	add.s32 	%r88, %r306, %r305;
	st.shared.u32 	[%r88], %r347;
	bar.sync 	0;
	setp.lt.u32 	%p49, %r348, 2;
	@%p49 bra 	$L__BB0_51;
$L__BB0_48:
	shr.u32 	%r90, %r348, 1;
	setp.ge.u32 	%p50, %r2, %r90;
	@%p50 bra 	$L__BB0_50;
	shl.b32 	%r307, %r90, 2;
	add.s32 	%r308, %r88, %r307;
	ld.shared.u32 	%r309, [%r308];
	ld.shared.u32 	%r310, [%r88];
	add.s32 	%r311, %r310, %r309;
	st.shared.u32 	[%r88], %r311;
$L__BB0_50:
	bar.sync 	0;
	setp.gt.u32 	%p51, %r348, 3;
	mov.u32 	%r348, %r90;
	@%p51 bra 	$L__BB0_48;
$L__BB0_51:
	setp.ne.s32 	%p52, %r2, 0;
	@%p52 bra 	$L__BB0_53;
	ld.param.u64 	%rd31, [_Z12wos3d_kernelPKdS0_S0_PKiPdiy_param_4];
	ld.shared.u32 	%r312, [sdata];
	cvt.rn.f64.u32 	%fd252, %r312;
	div.rn.f64 	%fd253, %fd252, 0d40F86A0000000000;
	cvta.to.global.u64 	%rd28, %rd31;
	mul.wide.u32 	%rd29, %r1, 8;
	add.s64 	%rd30, %rd28, %rd29;
	st.global.f64 	[%rd30], %fd253;
$L__BB0_53:
	ret;

}
.func  (.param .align 16 .b8 func_retval0[16]) __internal_trig_reduction_slowpathd(
	.param .b64 __internal_trig_reduction_slowpathd_param_0
)
{
	.local .align 8 .b8 	__local_depot1[40];
	.reg .b64 	%SP;
	.reg .b64 	%SPL;
	.reg .pred 	%p<10>;
	.reg .b32 	%r<47>;
	.reg .b64 	%rd<74>;
	.reg .b64 	%fd<5>;

	mov.u64 	%SPL, __local_depot1;
	ld.param.f64 	%fd4, [__internal_trig_reduction_slowpathd_param_0];
	add.u64 	%rd1, %SPL, 0;
	{
	.reg .b32 %temp; 
	mov.b64 	{%temp, %r1}, %fd4;
	}
	shr.u32 	%r2, %r1, 20;
	and.b32  	%r3, %r2, 2047;
	setp.eq.s32 	%p1, %r3, 2047;
	mov.b32 	%r46, 0;
	@%p1 bra 	$L__BB1_9;
	add.s32 	%r20, %r3, -1024;
	mov.b64 	%rd20, %fd4;
	shl.b64 	%rd2, %rd20, 11;
	shr.u32 	%r4, %r20, 6;
	sub.s32 	%r45, 15, %r4;
	sub.s32 	%r21, 19, %r4;
	setp.lt.u32 	%p2, %r20, 128;
	selp.b32 	%r6, 18, %r21, %p2;
	setp.ge.s32 	%p3, %r45, %r6;
	mov.b64 	%rd70, 0;
	@%p3 bra 	$L__BB1_4;
	add.s32 	%r23, %r6, %r4;
	neg.s32 	%r43, %r23;
	or.b64  	%rd3, %rd2, -9223372036854775808;
	mov.b64 	%rd70, 0;
	mov.b32 	%r42, 0;
	mov.u64 	%rd25, __cudart_i2opi_d;
	mov.u32 	%r44, %r45;
$L__BB1_3:
	.pragma "nounroll";
	mul.wide.s32 	%rd22, %r42, 8;
	add.s64 	%rd23, %rd1, %rd22;
	mul.wide.s32 	%rd24, %r44, 8;
	add.s64 	%rd26, %rd25, %rd24;
	ld.global.nc.u64 	%rd27, [%rd26];
	{
	.reg .u32 %r0, %r1, %r2, %r3, %alo, %ahi, %blo, %bhi, %clo, %chi;
	mov.b64 	{%alo,%ahi}, %rd27;
	mov.b64 	{%blo,%bhi}, %rd3;
	mov.b64 	{%clo,%chi}, %rd70;
	mad.lo.cc.u32 	%r0, %alo, %blo, %clo;
	madc.hi.cc.u32 	%r1, %alo, %blo, %chi;
	madc.hi.u32 	%r2, %alo, %bhi, 0;
	mad.lo.cc.u32 	%r1, %alo, %bhi, %r1;
	madc.hi.cc.u32 	%r2, %ahi, %blo, %r2;
	madc.hi.u32 	%r3, %ahi, %bhi, 0;
	mad.lo.cc.u32 	%r1, %ahi, %blo, %r1;
	madc.lo.cc.u32 	%r2, %ahi, %bhi, %r2;
	addc.u32 	%r3, %r3, 0;
	mov.b64 	%rd28, {%r0,%r1};
	mov.b64 	%rd70, {%r2,%r3};
	}
	st.local.u64 	[%rd23], %rd28;
	add.s32 	%r44, %r44, 1;
	add.s32 	%r43, %r43, 1;
	add.s32 	%r42, %r42, 1;
	setp.ne.s32 	%p4, %r43, -15;
	mov.u32 	%r45, %r6;
	@%p4 bra 	$L__BB1_3;
$L__BB1_4:
	cvt.s64.s32 	%rd29, %r45;
	cvt.u64.u32 	%rd30, %r4;
	add.s64 	%rd31, %rd30, %rd29;
	shl.b64 	%rd32, %rd31, 3;
	add.s64 	%rd33, %rd1, %rd32;
	st.local.u64 	[%rd33+-120], %rd70;
	and.b32  	%r15, %r2, 63;
	ld.local.u64 	%rd72, [%rd1+16];
	ld.local.u64 	%rd71, [%rd1+24];
	setp.eq.s32 	%p5, %r15, 0;
	@%p5 bra 	$L__BB1_6;
	shl.b64 	%rd34, %rd71, %r15;
	shr.u64 	%rd35, %rd72, 1;
	xor.b32  	%r24, %r15, 63;
	shr.u64 	%rd36, %rd35, %r24;
	or.b64  	%rd71, %rd34, %rd36;
	ld.local.u64 	%rd37, [%rd1+8];
	shl.b64 	%rd38, %rd72, %r15;
	shr.u64 	%rd39, %rd37, 1;
	shr.u64 	%rd40, %rd39, %r24;
	or.b64  	%rd72, %rd38, %rd40;
$L__BB1_6:
	and.b32  	%r25, %r1, -2147483648;
	shr.u64 	%rd41, %rd71, 62;
	cvt.u32.u64 	%r26, %rd41;
	mov.b64 	{%r27, %r28}, %rd71;
	mov.b64 	{%r29, %r30}, %rd72;
	shf.l.wrap.b32 	%r31, %r30, %r27, 2;
	shf.l.wrap.b32 	%r32, %r27, %r28, 2;
	mov.b64 	%rd42, {%r31, %r32};
	shl.b64 	%rd43, %rd72, 2;
	shr.u64 	%rd44, %rd42, 63;
	cvt.u32.u64 	%r33, %rd44;
	add.s32 	%r34, %r33, %r26;
	setp.eq.s32 	%p6, %r25, 0;
	neg.s32 	%r35, %r34;
	selp.b32 	%r46, %r34, %r35, %p6;
	setp.gt.s64 	%p7, %rd42, -1;
	mov.b64 	%rd45, 0;
	{
	.reg .u32 %r0, %r1, %r2, %r3, %a0, %a1, %a2, %a3, %b0, %b1, %b2, %b3;
	mov.b64 	{%a0,%a1}, %rd45;
	mov.b64 	{%a2,%a3}, %rd45;
	mov.b64 	{%b0,%b1}, %rd43;
	mov.b64 	{%b2,%b3}, %rd42;
	sub.cc.u32 	%r0, %a0, %b0;
	subc.cc.u32 	%r1, %a1, %b1;
	subc.cc.u32 	%r2, %a2, %b2;
	subc.u32 	%r3, %a3, %b3;
	mov.b64 	%rd46, {%r0,%r1};
	mov.b64 	%rd47, {%r2,%r3};
	}
	xor.b32  	%r36, %r25, -2147483648;
	selp.b64 	%rd73, %rd42, %rd47, %p7;
	selp.b64 	%rd14, %rd43, %rd46, %p7;
	selp.b32 	%r17, %r25, %r36, %p7;
	clz.b64 	%r37, %rd73;
	cvt.u64.u32 	%rd15, %r37;
	setp.eq.s32 	%p8, %r37, 0;
	@%p8 bra 	$L__BB1_8;
	cvt.u32.u64 	%r38, %rd15;
	and.b32  	%r39, %r38, 63;
	shl.b64 	%rd48, %rd73, %r39;
	shr.u64 	%rd49, %rd14, 1;
	not.b32 	%r40, %r38;
	and.b32  	%r41, %r40, 63;
	shr.u64 	%rd50, %rd49, %r41;
	or.b64  	%rd73, %rd48, %rd50;
$L__BB1_8:
	mov.b64 	%rd51, -3958705157555305931;
	{
	.reg .u32 %r0, %r1, %r2, %r3, %alo, %ahi, %blo, %bhi;
	mov.b64 	{%alo,%ahi}, %rd73;
	mov.b64 	{%blo,%bhi}, %rd51;
	mul.lo.u32 	%r0, %alo, %blo;
	mul.hi.u32 	%r1, %alo, %blo;
	mad.lo.cc.u32 	%r1, %alo, %bhi, %r1;
	madc.hi.u32 	%r2, %alo, %bhi, 0;
	mad.lo.cc.u32 	%r1, %ahi, %blo, %r1;
	madc.hi.cc.u32 	%r2, %ahi, %blo, %r2;
	madc.hi.u32 	%r3, %ahi, %bhi, 0;
	mad.lo.cc.u32 	%r2, %ahi, %bhi, %r2;
	addc.u32 	%r3, %r3, 0;
	mov.b64 	%rd52, {%r0,%r1};
	mov.b64 	%rd53, {%r2,%r3};
	}
	setp.gt.s64 	%p9, %rd53, 0;
	{
	.reg .u32 %r0, %r1, %r2, %r3, %a0, %a1, %a2, %a3, %b0, %b1, %b2, %b3;
	mov.b64 	{%a0,%a1}, %rd52;
	mov.b64 	{%a2,%a3}, %rd53;
	mov.b64 	{%b0,%b1}, %rd52;
	mov.b64 	{%b2,%b3}, %rd53;
	add.cc.u32 	%r0, %a0, %b0;
	addc.cc.u32 	%r1, %a1, %b1;
	addc.cc.u32 	%r2, %a2, %b2;
	addc.u32 	%r3, %a3, %b3;
	mov.b64 	%rd54, {%r0,%r1};
	mov.b64 	%rd55, {%r2,%r3};
	}
	selp.b64 	%rd56, %rd55, %rd53, %p9;
	selp.s64 	%rd57, -1, 0, %p9;
	sub.s64 	%rd58, %rd57, %rd15;
	cvt.u64.u32 	%rd59, %r17;
	shl.b64 	%rd60, %rd59, 32;
	add.s64 	%rd61, %rd56, 1;
	shr.u64 	%rd62, %rd61, 10;
	add.s64 	%rd63, %rd62, 1;
	shr.u64 	%rd64, %rd63, 1;
	shl.b64 	%rd65, %rd58, 52;
	add.s64 	%rd66, %rd65, %rd64;
	add.s64 	%rd67, %rd66, 4602678819172646912;
	or.b64  	%rd68, %rd67, %rd60;
	mov.b64 	%fd4, %rd68;
$L__BB1_9:
	st.param.f64 	[func_retval0], %fd4;
	st.param.b32 	[func_retval0+8], %r46;
	ret;

}


// ===== COMPILED SASS (sm_100) =====

	.target	sm_100

	.elftype	@"ET_EXEC"


//--------------------- .note.nv.tkinfo           --------------------------
	.section	.note.nv.tkinfo,"",@"SHT_NOTE"
	.sectionflags	@"SHF_NOTE_NV_TKINFO"
	.tkinfo
        /*0018*/ 	.word	0x00000002
        /*0030*/ 	.string	""
        /*0030*/ 	.string	"ptxas"
        /*0030*/ 	.string	"Cuda compilation tools, release 13.0, V13.0.88"
        /*0030*/ 	.string	"Build cuda_13.0.r13.0/compiler.36424714_0"
        /*0030*/ 	.string	"-arch sm_100 -m 64 "



//--------------------- .note.nv.cuinfo           --------------------------
	.section	.note.nv.cuinfo,"",@"SHT_NOTE"
	.sectionflags	@"SHF_NOTE_NV_CUINFO"
        /*0018*/ 	.short	0x0002
        /*001a*/ 	.short	0x0064
        /*001c*/ 	.short	0x0082
	.zero		2


//--------------------- .nv.info                  --------------------------
	.section	.nv.info,"",@"SHT_CUDA_INFO"
	.align	4


	//----- nvinfo : EIATTR_REGCOUNT
	.align		4
        /*0000*/ 	.byte	0x04, 0x2f
        /*0002*/ 	.short	(.L_12 - .L_11)
	.align		4
.L_11:
        /*0004*/ 	.word	index@(_Z12wos3d_kernelPKdS0_S0_PKiPdiy)
        /*0008*/ 	.word	0x0000003e


	//----- nvinfo : EIATTR_FRAME_SIZE
	.align		4
.L_12:
        /*000c*/ 	.byte	0x04, 0x11
        /*000e*/ 	.short	(.L_14 - .L_13)
	.align		4
.L_13:
        /*0010*/ 	.word	index@($_Z12wos3d_kernelPKdS0_S0_PKiPdiy$__internal_trig_reduction_slowpathd)
        /*0014*/ 	.word	0x00000028


	//----- nvinfo : EIATTR_FRAME_SIZE
	.align		4
.L_14:
        /*0018*/ 	.byte	0x04, 0x11
        /*001a*/ 	.short	(.L_16 - .L_15)
	.align		4
.L_15:
        /*001c*/ 	.word	index@($__internal_1_$__cuda_sm20_dsqrt_rn_f64_mediumpath_v1)
        /*0020*/ 	.word	0x00000028


	//----- nvinfo : EIATTR_FRAME_SIZE
	.align		4
.L_16:
        /*0024*/ 	.byte	0x04, 0x11
        /*0026*/ 	.short	(.L_18 - .L_17)
	.align		4
.L_17:
        /*0028*/ 	.word	index@($__internal_0_$__cuda_sm20_div_rn_f64_full)
        /*002c*/ 	.word	0x00000028


	//----- nvinfo : EIATTR_FRAME_SIZE
	.align		4
.L_18:
        /*0030*/ 	.byte	0x04, 0x11
        /*0032*/ 	.short	(.L_20 - .L_19)
	.align		4
.L_19:
        /*0034*/ 	.word	index@(_Z12wos3d_kernelPKdS0_S0_PKiPdiy)
        /*0038*/ 	.word	0x00000028


	//----- nvinfo : EIATTR_MIN_STACK_SIZE
	.align		4
.L_20:
        /*003c*/ 	.byte	0x04, 0x12
        /*003e*/ 	.short	(.L_22 - .L_21)
	.align		4
.L_21:
        /*0040*/ 	.word	index@(_Z12wos3d_kernelPKdS0_S0_PKiPdiy)
        /*0044*/ 	.word	0x00000028
.L_22:


//--------------------- .nv.compat                --------------------------
	.section	.nv.compat,"",@"SHT_CUDA_COMPAT_INFO"
	.align	4
        /*0000*/ 	.byte	0x02, 0x09, 0x00, 0x00, 0x02, 0x02, 0x01, 0x00, 0x02, 0x05, 0x05, 0x00, 0x03, 0x07, 0x01, 0x01
        /*0010*/ 	.byte	0x02, 0x03, 0x00, 0x00, 0x02, 0x06, 0x01, 0x00, 0x04, 0x0b, 0x08, 0x00, 0x01, 0x00, 0x00, 0x00
        /*0020*/ 	.byte	0x00, 0x00, 0x00, 0x00


//--------------------- .nv.info._Z12wos3d_kernelPKdS0_S0_PKiPdiy --------------------------
	.section	.nv.info._Z12wos3d_kernelPKdS0_S0_PKiPdiy,"",@"SHT_CUDA_INFO"
	.sectionflags	@""
	.align	4


	//----- nvinfo : EIATTR_CUDA_API_VERSION
	.align		4
        /*0000*/ 	.byte	0x04, 0x37
        /*0002*/ 	.short	(.L_24 - .L_23)
.L_23:
        /*0004*/ 	.word	0x00000082


	//----- nvinfo : EIATTR_KPARAM_INFO
	.align		4
.L_24:
        /*0008*/ 	.byte	0x04, 0x17
        /*000a*/ 	.short	(.L_26 - .L_25)
.L_25:
        /*000c*/ 	.word	0x00000000
        /*0010*/ 	.short	0x0006
        /*0012*/ 	.short	0x0030
        /*0014*/ 	.byte	0x00, 0xf0, 0x21, 0x00


	//----- nvinfo : EIATTR_KPARAM_INFO
	.align		4
.L_26:
        /*0018*/ 	.byte	0x04, 0x17
        /*001a*/ 	.short	(.L_28 - .L_27)
.L_27:
        /*001c*/ 	.word	0x00000000
        /*0020*/ 	.short	0x0005
        /*0022*/ 	.short	0x0028
        /*0024*/ 	.byte	0x00, 0xf0, 0x11, 0x00


	//----- nvinfo : EIATTR_KPARAM_INFO
	.align		4
.L_28:
        /*0028*/ 	.byte	0x04, 0x17
        /*002a*/ 	.short	(.L_30 - .L_29)
.L_29:
        /*002c*/ 	.word	0x00000000
        /*0030*/ 	.short	0x0004
        /*0032*/ 	.short	0x0020
        /*0034*/ 	.byte	0x00, 0xf5, 0x21, 0x00


	//----- nvinfo : EIATTR_KPARAM_INFO
	.align		4
.L_30:
        /*0038*/ 	.byte	0x04, 0x17
        /*003a*/ 	.short	(.L_32 - .L_31)
.L_31:
        /*003c*/ 	.word	0x00000000
        /*0040*/ 	.short	0x0003
        /*0042*/ 	.short	0x0018
        /*0044*/ 	.byte	0x00, 0xf5, 0x21, 0x00


	//----- nvinfo : EIATTR_KPARAM_INFO
	.align		4
.L_32:
        /*0048*/ 	.byte	0x04, 0x17
        /*004a*/ 	.short	(.L_34 - .L_33)
.L_33:
        /*004c*/ 	.word	0x00000000
        /*0050*/ 	.short	0x0002
        /*0052*/ 	.short	0x0010
        /*0054*/ 	.byte	0x00, 0xf5, 0x21, 0x00


	//----- nvinfo : EIATTR_KPARAM_INFO
	.align		4
.L_34:
        /*0058*/ 	.byte	0x04, 0x17
        /*005a*/ 	.short	(.L_36 - .L_35)
.L_35:
        /*005c*/ 	.word	0x00000000
        /*0060*/ 	.short	0x0001
        /*0062*/ 	.short	0x0008
        /*0064*/ 	.byte	0x00, 0xf5, 0x21, 0x00


	//----- nvinfo : EIATTR_KPARAM_INFO
	.align		4
.L_36:
        /*0068*/ 	.byte	0x04, 0x17
        /*006a*/ 	.short	(.L_38 - .L_37)
.L_37:
        /*006c*/ 	.word	0x00000000
        /*0070*/ 	.short	0x0000
        /*0072*/ 	.short	0x0000
        /*0074*/ 	.byte	0x00, 0xf5, 0x21, 0x00


	//----- nvinfo : EIATTR_SPARSE_MMA_MASK
	.align		4
.L_38:
        /*0078*/ 	.byte	0x03, 0x50
        /*007a*/ 	.short	0x0000


	//----- nvinfo : EIATTR_MAXREG_COUNT
	.align		4
        /*007c*/ 	.byte	0x03, 0x1b
        /*007e*/ 	.short	0x00ff


	//----- nvinfo : EIATTR_NUM_BARRIERS
	.align		4
        /*0080*/ 	.byte	0x02, 0x4c
        /*0082*/ 	.byte	0x01
	.zero		1


	//----- nvinfo : EIATTR_MERCURY_ISA_VERSION
	.align		4
        /*0084*/ 	.byte	0x03, 0x5f
        /*0086*/ 	.short	0x0101


	//----- nvinfo : EIATTR_VRC_CTA_INIT_COUNT
	.align		4
        /*0088*/ 	.byte	0x02, 0x4a
	.zero		1
	.zero		1


	//----- nvinfo : EIATTR_EXIT_INSTR_OFFSETS
	.align		4
        /*008c*/ 	.byte	0x04, 0x1c
        /*008e*/ 	.short	(.L_40 - .L_39)


	//   ....[0]....
.L_39:
        /*0090*/ 	.word	0x00000050


	//   ....[1]....
        /*0094*/ 	.word	0x000036e0


	//   ....[2]....
        /*0098*/ 	.word	0x000038f0


	//----- nvinfo : EIATTR_CRS_STACK_SIZE
	.align		4
.L_40:
        /*009c*/ 	.byte	0x04, 0x1e
        /*009e*/ 	.short	(.L_42 - .L_41)
.L_41:
        /*00a0*/ 	.word	0x00000000


	//----- nvinfo : EIATTR_CBANK_PARAM_SIZE
	.align		4
.L_42:
        /*00a4*/ 	.byte	0x03, 0x19
        /*00a6*/ 	.short	0x0038


	//----- nvinfo : EIATTR_PARAM_CBANK
	.align		4
        /*00a8*/ 	.byte	0x04, 0x0a
        /*00aa*/ 	.short	(.L_44 - .L_43)
	.align		4
.L_43:
        /*00ac*/ 	.word	index@(.nv.constant0._Z12wos3d_kernelPKdS0_S0_PKiPdiy)
        /*00b0*/ 	.short	0x0380
        /*00b2*/ 	.short	0x0038


	//----- nvinfo : EIATTR_SW_WAR
	.align		4
.L_44:
        /*00b4*/ 	.byte	0x04, 0x36
        /*00b6*/ 	.short	(.L_46 - .L_45)
.L_45:
        /*00b8*/ 	.word	0x00000008
.L_46:


//--------------------- .nv.callgraph             --------------------------
	.section	.nv.callgraph,"",@"SHT_CUDA_CALLGRAPH"
	.align	4
	.sectionentsize	8
	.align		4
        /*0000*/ 	.word	0x00000000
	.align		4
        /*0004*/ 	.word	0xffffffff
	.align		4
        /*0008*/ 	.word	0x00000000
	.align		4
        /*000c*/ 	.word	0xfffffffe
	.align		4
        /*0010*/ 	.word	0x00000000
	.align		4
        /*0014*/ 	.word	0xfffffffd
	.align		4
        /*0018*/ 	.word	0x00000000
	.align		4
        /*001c*/ 	.word	0xfffffffc


//--------------------- .nv.constant4             --------------------------
	.section	.nv.constant4,"a",@progbits
	.align	8
	.align		8
.nv.constant4:
        /*0000*/ 	.dword	precalc_xorwow_matrix
	.align		8
        /*0008*/ 	.dword	precalc_xorwow_offset_matrix
	.align		8
        /*0010*/ 	.dword	mrg32k3aM1
	.align		8
        /*0018*/ 	.dword	mrg32k3aM2
	.align		8
        /*0020*/ 	.dword	mrg32k3aM1SubSeq
	.align		8
        /*0028*/ 	.dword	mrg32k3aM2SubSeq
	.align		8
        /*0030*/ 	.dword	mrg32k3aM1Seq
	.align		8
        /*0038*/ 	.dword	mrg32k3aM2Seq
	.align		8
        /*0040*/ 	.dword	__cudart_i2opi_d
	.align		8
        /*0048*/ 	.dword	__cudart_sin_cos_coeffs


//--------------------- .nv.constant3             --------------------------
	.section	.nv.constant3,"a",@progbits
	.align	8
.nv.constant3:
	.type		__cr_lgamma_table,@object
	.size		__cr_lgamma_table,(.L_8 - __cr_lgamma_table)
__cr_lgamma_table:
        /*0000*/ 	.byte	0x00, 0x00, 0x00, 0x00, 0x00, 0x00, 0x00, 0x00, 0x00, 0x00, 0x00, 0x00, 0x00, 0x00, 0x00, 0x00
        /*0010*/ 	.byte	0xef, 0x39, 0xfa, 0xfe, 0x42, 0x2e, 0xe6, 0x3f, 0x02, 0x20, 0x2a, 0xfa, 0x0b, 0xab, 0xfc, 0x3f
        /*0020*/ 	.byte	0xf9, 0x2c, 0x92, 0x7c, 0xa7, 0x6c, 0x09, 0x40, 0xc9, 0x79, 0x44, 0x3c, 0x64, 0x26, 0x13, 0x40
        /*0030*/ 	.byte	0xca, 0x01, 0xcf, 0x3a, 0x27, 0x51, 0x1a, 0x40, 0x30, 0xcc, 0x2d, 0xf3, 0xe1, 0x0c, 0x21, 0x40
        /*0040*/ 	.byte	0x0d, 0xb7, 0xfc, 0x82, 0x8e, 0x35, 0x25, 0x40
.L_8:


//--------------------- .text._Z12wos3d_kernelPKdS0_S0_PKiPdiy --------------------------
	.section	.text._Z12wos3d_kernelPKdS0_S0_PKiPdiy,"ax",@progbits
	.align	128
        .global         _Z12wos3d_kernelPKdS0_S0_PKiPdiy
        .type           _Z12wos3d_kernelPKdS0_S0_PKiPdiy,@function
        .size           _Z12wos3d_kernelPKdS0_S0_PKiPdiy,(.L_x_75 - _Z12wos3d_kernelPKdS0_S0_PKiPdiy)
        .other          _Z12wos3d_kernelPKdS0_S0_PKiPdiy,@"STO_CUDA_ENTRY STV_DEFAULT"
_Z12wos3d_kernelPKdS0_S0_PKiPdiy:
.text._Z12wos3d_kernelPKdS0_S0_PKiPdiy:
[----:B------:R-:W0:Y:S01]  /*0000*/  LDC R1, c[0x0][0x37c] ;  /* 0x0000df00ff017b82 */ /* 0x000e220000000800 */
[----:B------:R-:W1:Y:S01]  /*0010*/  S2R R0, SR_CTAID.X ;  /* 0x0000000000007919 */ /* 0x000e620000002500 */
[----:B------:R-:W1:Y:S01]  /*0020*/  LDCU UR4, c[0x0][0x3a8] ;  /* 0x00007500ff0477ac */ /* 0x000e620008000800 */
[----:B0-----:R-:W-:Y:S01]  /*0030*/  VIADD R1, R1, 0xffffffd8 ;  /* 0xffffffd801017836 */ /* 0x001fe20000000000 */
[----:B-1----:R-:W-:-:S13]  /*0040*/  ISETP.GE.AND P0, PT, R0, UR4, PT ;  /* 0x0000000400007c0c */ /* 0x002fda000bf06270 */
[----:B------:R-:W-:Y:S05]  /*0050*/  @P0 EXIT ;  /* 0x000000000000094d */ /* 0x000fea0003800000 */
[----:B------:R-:W0:Y:S01]  /*0060*/  LDC.64 R42, c[0x0][0x380] ;  /* 0x0000e000ff2a7b82 */ /* 0x000e220000000a00 */
[----:B------:R-:W1:Y:S07]  /*0070*/  LDCU.64 UR6, c[0x0][0x358] ;  /* 0x00006b00ff0677ac */ /* 0x000e6e0008000a00 */
[----:B------:R-:W2:Y:S08]  /*0080*/  LDC.64 R40, c[0x0][0x388] ;  /* 0x0000e200ff287b82 */ /* 0x000eb00000000a00 */
[----:B------:R-:W3:Y:S01]  /*0090*/  LDC.64 R38, c[0x0][0x390] ;  /* 0x0000e400ff267b82 */ /* 0x000ee20000000a00 */
[----:B------:R-:W4:Y:S01]  /*00a0*/  S2R R8, SR_TID.X ;  /* 0x0000000000087919 */ /* 0x000f220000002100 */
[----:B------:R-:W4:Y:S01]  /*00b0*/  LDCU UR20, c[0x0][0x360] ;  /* 0x00006c00ff1477ac */ /* 0x000f220008000800 */
[----:B------:R-:W4:Y:S01]  /*00c0*/  LDCU.64 UR4, c[0x0][0x3b0] ;  /* 0x00007600ff0477ac */ /* 0x000f220008000a00 */
[----:B0-----:R-:W-:-:S06]  /*00d0*/  IMAD.WIDE.U32 R42, R0, 0x8, R42 ;  /* 0x00000008002a7825 */ /* 0x001fcc00078e002a */
[----:B-1----:R-:W5:Y:S01]  /*00e0*/  LDG.E.64 R42, desc[UR6][R42.64] ;  /* 0x000000062a2a7981 */ /* 0x002f62000c1e1b00 */
[----:B--2---:R-:W-:-:S06]  /*00f0*/  IMAD.WIDE.U32 R40, R0, 0x8, R40 ;  /* 0x0000000800287825 */ /* 0x004fcc00078e0028 */
[----:B------:R-:W5:Y:S01]  /*0100*/  LDG.E.64 R40, desc[UR6][R40.64] ;  /* 0x0000000628287981 */ /* 0x000f62000c1e1b00 */
[----:B---3--:R-:W-:-:S06]  /*0110*/  IMAD.WIDE.U32 R38, R0, 0x8, R38 ;  /* 0x0000000800267825 */ /* 0x008fcc00078e0026 */
[----:B------:R-:W5:Y:S01]  /*0120*/  LDG.E.64 R38, desc[UR6][R38.64] ;  /* 0x0000000626267981 */ /* 0x000f62000c1e1b00 */
[----:B------:R-:W-:Y:S02]  /*0130*/  IMAD.MOV.U32 R9, RZ, RZ, RZ ;  /* 0x000000ffff097224 */ /* 0x000fe400078e00ff */
[----:B----4-:R-:W-:-:S04]  /*0140*/  IMAD.WIDE.U32 R2, R0, UR20, R8 ;  /* 0x0000001400027c25 */ /* 0x010fc8000f8e0008 */
[----:B------:R-:W-:Y:S01]  /*0150*/  IMAD.WIDE.U32 R4, R2, -0x326172a9, RZ ;  /* 0xcd9e8d5702047825 */ /* 0x000fe200078e00ff */
[----:B------:R-:W-:Y:S01]  /*0160*/  LOP3.LUT R10, R3, UR5, RZ, 0x3c, !PT ;  /* 0x00000005030a7c12 */ /* 0x000fe2000f8e3cff */
[----:B------:R-:W-:-:S03]  /*0170*/  UIADD3 UR8, UPT, UPT, UR4, -0x61c88647, URZ ;  /* 0x9e3779b904087890 */ /* 0x000fc6000fffe0ff */
[----:B------:R-:W-:Y:S01]  /*0180*/  LOP3.LUT R6, R5, UR4, RZ, 0x3c, !PT ;  /* 0x0000000405067c12 */ /* 0x000fe2000f8e3cff */
[----:B------:R-:W-:Y:S01]  /*0190*/  IMAD.WIDE.U32 R10, R10, -0x326172a9, RZ ;  /* 0xcd9e8d570a0a7825 */ /* 0x000fe200078e00ff */
[----:B------:R-:W-:-:S03]  /*01a0*/  UIADD3 UR9, UPT, UPT, UR5, -0x4498517b, URZ ;  /* 0xbb67ae8505097890 */ /* 0x000fc6000fffe0ff */
[----:B------:R-:W-:Y:S01]  /*01b0*/  IMAD.WIDE.U32 R6, R6, -0x2daee0ad, RZ ;  /* 0xd2511f5306067825 */ /* 0x000fe200078e00ff */
[----:B------:R-:W-:Y:S01]  /*01c0*/  LOP3.LUT R4, R4, UR8, R11, 0x96, !PT ;  /* 0x0000000804047c12 */ /* 0x000fe2000f8e960b */
[----:B------:R-:W-:-:S03]  /*01d0*/  UIADD3 UR8, UPT, UPT, UR5, 0x76cf5d0a, URZ ;  /* 0x76cf5d0a05087890 */ /* 0x000fc6000fffe0ff */
[----:B------:R-:W-:Y:S01]  /*01e0*/  LOP3.LUT R12, R7, UR9, RZ, 0x3c, !PT ;  /* 0x00000009070c7c12 */ /* 0x000fe2000f8e3cff */
[----:B------:R-:W-:Y:S01]  /*01f0*/  IMAD.WIDE.U32 R4, R4, -0x2daee0ad, RZ ;  /* 0xd2511f5304047825 */ /* 0x000fe200078e00ff */
[----:B------:R-:W-:-:S03]  /*0200*/  UIADD3 UR9, UPT, UPT, UR4, 0x3c6ef372, URZ ;  /* 0x3c6ef37204097890 */ /* 0x000fc6000fffe0ff */
[----:B------:R-:W-:Y:S01]  /*0210*/  IMAD.WIDE.U32 R12, R12, -0x326172a9, RZ ;  /* 0xcd9e8d570c0c7825 */ /* 0x000fe200078e00ff */
[----:B------:R-:W-:-:S04]  /*0220*/  LOP3.LUT R11, R6, UR8, R5, 0x96, !PT ;  /* 0x00000008060b7c12 */ /* 0x000fc8000f8e9605 */
[----:B------:R-:W-:Y:S01]  /*0230*/  LOP3.LUT R6, R10, UR9, R13, 0x96, !PT ;  /* 0x000000090a067c12 */ /* 0x000fe2000f8e960d */
[----:B------:R-:W-:Y:S01]  /*0240*/  UIADD3 UR9, UPT, UPT, UR4, -0x255992d5, URZ ;  /* 0xdaa66d2b04097890 */ /* 0x000fe2000fffe0ff */
[----:B------:R-:W-:Y:S01]  /*0250*/  IMAD.WIDE.U32 R10, R11, -0x326172a9, RZ ;  /* 0xcd9e8d570b0a7825 */ /* 0x000fe200078e00ff */
[----:B------:R-:W-:-:S03]  /*0260*/  UIADD3 UR10, UPT, UPT, UR5, 0x32370b8f, URZ ;  /* 0x32370b8f050a7890 */ /* 0x000fc6000fffe0ff */
[----:B------:R-:W-:Y:S01]  /*0270*/  IMAD.WIDE.U32 R6, R6, -0x2daee0ad, RZ ;  /* 0xd2511f5306067825 */ /* 0x000fe200078e00ff */
[----:B------:R-:W-:Y:S01]  /*0280*/  LOP3.LUT R5, R12, UR9, R11, 0x96, !PT ;  /* 0x000000090c057c12 */ /* 0x000fe2000f8e960b */
[----:B------:R-:W-:-:S03]  /*0290*/  UIADD3 UR11, UPT, UPT, UR5, -0x126145ec, URZ ;  /* 0xed9eba14050b7890 */ /* 0x000fc6000fffe0ff */
[----:B------:R-:W-:Y:S01]  /*02a0*/  LOP3.LUT R12, R4, UR10, R7, 0x96, !PT ;  /* 0x0000000a040c7c12 */ /* 0x000fe2000f8e9607 */
[----:B------:R-:W-:Y:S01]  /*02b0*/  IMAD.WIDE.U32 R4, R5, -0x2daee0ad, RZ ;  /* 0xd2511f5305047825 */ /* 0x000fe200078e00ff */
[----:B------:R-:W-:-:S03]  /*02c0*/  UIADD3 UR12, UPT, UPT, UR4, 0x78dde6e4, URZ ;  /* 0x78dde6e4040c7890 */ /* 0x000fc6000fffe0ff */
[----:B------:R-:W-:Y:S01]  /*02d0*/  IMAD.WIDE.U32 R12, R12, -0x326172a9, RZ ;  /* 0xcd9e8d570c0c7825 */ /* 0x000fe200078e00ff */
[----:B------:R-:W-:Y:S01]  /*02e0*/  LOP3.LUT R11, R6, UR11, R5, 0x96, !PT ;  /* 0x0000000b060b7c12 */ /* 0x000fe2000f8e9605 */
[----:B------:R-:W-:-:S03]  /*02f0*/  UIADD3 UR13, UPT, UPT, UR4, 0x1715609d, URZ ;  /* 0x1715609d040d7890 */ /* 0x000fc6000fffe0ff */
[----:B------:R-:W-:Y:S01]  /*0300*/  LOP3.LUT R6, R10, UR12, R13, 0x96, !PT ;  /* 0x0000000c0a067c12 */ /* 0x000fe2000f8e960d */
[----:B------:R-:W-:Y:S01]  /*0310*/  IMAD.WIDE.U32 R10, R11, -0x326172a9, RZ ;  /* 0xcd9e8d570b0a7825 */ /* 0x000fe200078e00ff */
[----:B------:R-:W-:-:S03]  /*0320*/  UIADD3 UR14, UPT, UPT, UR5, -0x56f99767, URZ ;  /* 0xa9066899050e7890 */ /* 0x000fc6000fffe0ff */
[----:B------:R-:W-:Y:S01]  /*0330*/  IMAD.WIDE.U32 R6, R6, -0x2daee0ad, RZ ;  /* 0xd2511f5306067825 */ /* 0x000fe200078e00ff */
[----:B------:R-:W-:Y:S01]  /*0340*/  LOP3.LUT R5, R12, UR13, R11, 0x96, !PT ;  /* 0x0000000d0c057c12 */ /* 0x000fe2000f8e960b */
[----:B------:R-:W-:-:S03]  /*0350*/  UIADD3 UR16, UPT, UPT, UR5, 0x646e171e, URZ ;  /* 0x646e171e05107890 */ /* 0x000fc6000fffe0ff */
[----:B------:R-:W-:Y:S01]  /*0360*/  LOP3.LUT R12, R4, UR14, R7, 0x96, !PT ;  /* 0x0000000e040c7c12 */ /* 0x000fe2000f8e9607 */
[----:B------:R-:W-:Y:S01]  /*0370*/  IMAD.WIDE.U32 R4, R5, -0x2daee0ad, RZ ;  /* 0xd2511f5305047825 */ /* 0x000fe200078e00ff */
[----:B------:R-:W-:-:S03]  /*0380*/  UIADD3 UR15, UPT, UPT, UR4, -0x4ab325aa, URZ ;  /* 0xb54cda56040f7890 */ /* 0x000fc6000fffe0ff */
[----:B------:R-:W-:Y:S01]  /*0390*/  IMAD.WIDE.U32 R12, R12, -0x326172a9, RZ ;  /* 0xcd9e8d570c0c7825 */ /* 0x000fe200078e00ff */
[----:B------:R-:W-:-:S04]  /*03a0*/  LOP3.LUT R11, R6, UR16, R5, 0x96, !PT ;  /* 0x00000010060b7c12 */ /* 0x000fc8000f8e9605 */
[----:B------:R-:W-:Y:S01]  /*03b0*/  LOP3.LUT R6, R10, UR15, R13, 0x96, !PT ;  /* 0x0000000f0a067c12 */ /* 0x000fe2000f8e960d */
[----:B------:R-:W-:Y:S01]  /*03c0*/  UIADD3 UR16, UPT, UPT, UR4, 0x5384540f, URZ ;  /* 0x5384540f04107890 */ /* 0x000fe2000fffe0ff */
[----:B------:R-:W-:Y:S01]  /*03d0*/  IMAD.WIDE.U32 R10, R11, -0x326172a9, RZ ;  /* 0xcd9e8d570b0a7825 */ /* 0x000fe200078e00ff */
[----:B------:R-:W-:-:S03]  /*03e0*/  UIADD3 UR17, UPT, UPT, UR5, 0x1fd5c5a3, URZ ;  /* 0x1fd5c5a305117890 */ /* 0x000fc6000fffe0ff */
[----:B------:R-:W-:Y:S01]  /*03f0*/  IMAD.WIDE.U32 R6, R6, -0x2daee0ad, RZ ;  /* 0xd2511f5306067825 */ /* 0x000fe200078e00ff */
[----:B------:R-:W-:-:S04]  /*0400*/  LOP3.LUT R12, R12, UR16, R11, 0x96, !PT ;  /* 0x000000100c0c7c12 */ /* 0x000fc8000f8e960b */
[----:B------:R-:W-:Y:S01]  /*0410*/  LOP3.LUT R4, R4, UR17, R7, 0x96, !PT ;  /* 0x0000001104047c12 */ /* 0x000fe2000f8e9607 */
[----:B------:R-:W-:Y:S01]  /*0420*/  UIADD3 UR19, UPT, UPT, UR5, -0x24c28bd8, URZ ;  /* 0xdb3d742805137890 */ /* 0x000fe2000fffe0ff */
[----:B------:R-:W-:Y:S01]  /*0430*/  IMAD.WIDE.U32 R12, R12, -0x2daee0ad, RZ ;  /* 0xd2511f530c0c7825 */ /* 0x000fe200078e00ff */
[----:B------:R-:W-:-:S03]  /*0440*/  UIADD3 UR18, UPT, UPT, UR4, -0xe443238, URZ ;  /* 0xf1bbcdc804127890 */ /* 0x000fc6000fffe0ff */
[----:B------:R-:W-:Y:S01]  /*0450*/  IMAD.WIDE.U32 R4, R4, -0x326172a9, RZ ;  /* 0xcd9e8d5704047825 */ /* 0x000fe200078e00ff */
[----:B------:R-:W-:-:S04]  /*0460*/  LOP3.LUT R6, R6, UR19, R13, 0x96, !PT ;  /* 0x0000001306067c12 */ /* 0x000fc8000f8e960d */
[----:B------:R-:W-:Y:S01]  /*0470*/  LOP3.LUT R32, R10, UR18, R5, 0x96, !PT ;  /* 0x000000120a207c12 */ /* 0x000fe2000f8e9605 */
[----:B------:R-:W-:Y:S01]  /*0480*/  UIADD3 UR4, UPT, UPT, UR4, -0x700cb87f, URZ ;  /* 0x8ff3478104047890 */ /* 0x000fe2000fffe0ff */
[----:B------:R-:W-:Y:S01]  /*0490*/  IMAD.WIDE.U32 R6, R6, -0x326172a9, RZ ;  /* 0xcd9e8d5706067825 */ /* 0x000fe200078e00ff */
[----:B------:R-:W-:-:S03]  /*04a0*/  UIADD3 UR5, UPT, UPT, UR5, -0x695add53, URZ ;  /* 0x96a522ad05057890 */ /* 0x000fc6000fffe0ff */
[----:B------:R-:W-:Y:S01]  /*04b0*/  IMAD.WIDE.U32 R32, R32, -0x2daee0ad, RZ ;  /* 0xd2511f5320207825 */ /* 0x000fe200078e00ff */
[----:B------:R-:W-:Y:S01]  /*04c0*/  BSSY.RECONVERGENT B1, `(.L_x_0) ;  /* 0x000030d000017945 */ /* 0x000fe20003800200 */
[----:B------:R-:W-:Y:S02]  /*04d0*/  LOP3.LUT R4, R4, UR4, R7, 0x96, !PT ;  /* 0x0000000404047c12 */ /* 0x000fe4000f8e9607 */
[----:B------:R-:W-:Y:S01]  /*04e0*/  IMAD.MOV.U32 R7, RZ, RZ, RZ ;  /* 0x000000ffff077224 */ /* 0x000fe200078e00ff */
[----:B------:R-:W-:Y:S01]  /*04f0*/  LOP3.LUT R5, R12, UR5, R33, 0x96, !PT ;  /* 0x000000050c057c12 */ /* 0x000fe2000f8e9621 */
[----:B------:R-:W-:Y:S02]  /*0500*/  IMAD.MOV.U32 R33, RZ, RZ, RZ ;  /* 0x000000ffff217224 */ /* 0x000fe400078e00ff */
[----:B------:R-:W-:Y:S02]  /*0510*/  IMAD.MOV.U32 R34, RZ, RZ, RZ ;  /* 0x000000ffff227224 */ /* 0x000fe400078e00ff */
[----:B------:R-:W-:-:S02]  /*0520*/  IMAD.U32 R35, RZ, RZ, UR20 ;  /* 0x00000014ff237e24 */ /* 0x000fc4000f8e00ff */
[----:B------:R-:W-:-:S07]  /*0530*/  IMAD.MOV.U32 R36, RZ, RZ, R8 ;  /* 0x000000ffff247224 */ /* 0x000fce00078e0008 */
.L_x_52:
[----:B------:R-:W-:Y:S01]  /*0540*/  BSSY.RECONVERGENT B0, `(.L_x_1) ;  /* 0x0000301000007945 */ /* 0x000fe20003800200 */
[----:B------:R-:W-:Y:S02]  /*0550*/  IMAD.MOV.U32 R37, RZ, RZ, R32 ;  /* 0x000000ffff257224 */ /* 0x000fe400078e0020 */
[----:B-----5:R-:W-:Y:S02]  /*0560*/  IMAD.MOV.U32 R12, RZ, RZ, R38 ;  /* 0x000000ffff0c7224 */ /* 0x020fe400078e0026 */
[----:B------:R-:W-:Y:S02]  /*0570*/  IMAD.MOV.U32 R13, RZ, RZ, R39 ;  /* 0x000000ffff0d7224 */ /* 0x000fe400078e0027 */
[----:B------:R-:W-:Y:S02]  /*0580*/  IMAD.MOV.U32 R14, RZ, RZ, R40 ;  /* 0x000000ffff0e7224 */ /* 0x000fe400078e0028 */
[----:B------:R-:W-:Y:S02]  /*0590*/  IMAD.MOV.U32 R15, RZ, RZ, R41 ;  /* 0x000000ffff0f7224 */ /* 0x000fe400078e0029 */
[----:B------:R-:W-:-:S02]  /*05a0*/  IMAD.MOV.U32 R10, RZ, RZ, R42 ;  /* 0x000000ffff0a7224 */ /* 0x000fc400078e002a */
[----:B------:R-:W-:-:S07]  /*05b0*/  IMAD.MOV.U32 R11, RZ, RZ, R43 ;  /* 0x000000ffff0b7224 */ /* 0x000fce00078e002b */
.L_x_50:
[----:B------:R-:W-:Y:S01]  /*05c0*/  DADD R16, -R10, 1 ;  /* 0x3ff000000a107429 */ /* 0x000fe20000000100 */
[----:B------:R-:W-:Y:S01]  /*05d0*/  BSSY.RECONVERGENT B2, `(.L_x_2) ;  /* 0x000001b000027945 */ /* 0x000fe20003800200 */
[----:B------:R-:W-:-:S06]  /*05e0*/  DADD R20, -R12, 1 ;  /* 0x3ff000000c147429 */ /* 0x000fcc0000000100 */
[----:B------:R-:W-:-:S08]  /*05f0*/  DMUL R18, R16, R16 ;  /* 0x0000001010127228 */ /* 0x000fd00000000000 */
[----:B------:R-:W-:Y:S01]  /*0600*/  DFMA R18, R20, R20, R18 ;  /* 0x000000141412722b */ /* 0x000fe20000000012 */
[----:B------:R-:W-:Y:S01]  /*0610*/  IMAD.MOV.U32 R20, RZ, RZ, 0x0 ;  /* 0x00000000ff147424 */ /* 0x000fe200078e00ff */
[----:B------:R-:W-:-:S04]  /*0620*/  MOV R21, 0x3fd80000 ;  /* 0x3fd8000000157802 */ /* 0x000fc80000000f00 */
[----:B------:R-:W0:Y:S04]  /*0630*/  MUFU.RSQ64H R51, R19 ;  /* 0x0000001300337308 */ /* 0x000e280000001c00 */
[----:B------:R-:W-:-:S05]  /*0640*/  VIADD R50, R19, 0xfcb00000 ;  /* 0xfcb0000013327836 */ /* 0x000fca0000000000 */
[----:B------:R-:W-:Y:S01]  /*0650*/  ISETP.GE.U32.AND P0, PT, R50, 0x7ca00000, PT ;  /* 0x7ca000003200780c */ /* 0x000fe20003f06070 */
[----:B0-----:R-:W-:-:S08]  /*0660*/  DMUL R16, R50, R50 ;  /* 0x0000003232107228 */ /* 0x001fd00000000000 */
[----:B------:R-:W-:-:S08]  /*0670*/  DFMA R16, R18, -R16, 1 ;  /* 0x3ff000001210742b */ /* 0x000fd00000000810 */
[----:B------:R-:W-:Y:S02]  /*0680*/  DFMA R20, R16, R20, 0.5 ;  /* 0x3fe000001014742b */ /* 0x000fe40000000014 */
[----:B------:R-:W-:-:S08]  /*0690*/  DMUL R16, R50, R16 ;  /* 0x0000001032107228 */ /* 0x000fd00000000000 */
[----:B------:R-:W-:-:S08]  /*06a0*/  DFMA R20, R20, R16, R50 ;  /* 0x000000101414722b */ /* 0x000fd00000000032 */
[----:B------:R-:W-:Y:S02]  /*06b0*/  DMUL R24, R18, R20 ;  /* 0x0000001412187228 */ /* 0x000fe40000000000 */
[----:B------:R-:W-:Y:S02]  /*06c0*/  VIADD R23, R21, 0xfff00000 ;  /* 0xfff0000015177836 */ /* 0x000fe40000000000 */
[----:B------:R-:W-:-:S04]  /*06d0*/  IMAD.MOV.U32 R22, RZ, RZ, R20 ;  /* 0x000000ffff167224 */ /* 0x000fc800078e0014 */
[----:B------:R-:W-:-:S08]  /*06e0*/  DFMA R26, R24, -R24, R18 ;  /* 0x80000018181a722b */ /* 0x000fd00000000012 */
[----:B------:R-:W-:Y:S01]  /*06f0*/  DFMA R16, R26, R22, R24 ;  /* 0x000000161a10722b */ /* 0x000fe20000000018 */
[----:B------:R-:W-:Y:S10]  /*0700*/  @!P0 BRA `(.L_x_3) ;  /* 0x00000000001c8947 */ /* 0x000ff40003800000 */
[----:B------:R-:W-:Y:S01]  /*0710*/  IMAD.MOV.U32 R22, RZ, RZ, R20 ;  /* 0x000000ffff167224 */ /* 0x000fe200078e0014 */
[----:B------:R-:W-:Y:S01]  /*0720*/  MOV R28, 0x760 ;  /* 0x00000760001c7802 */ /* 0x000fe20000000f00 */
[----:B------:R-:W-:Y:S02]  /*0730*/  IMAD.MOV.U32 R20, RZ, RZ, R26 ;  /* 0x000000ffff147224 */ /* 0x000fe400078e001a */
[----:B------:R-:W-:-:S07]  /*0740*/  IMAD.MOV.U32 R21, RZ, RZ, R27 ;  /* 0x000000ffff157224 */ /* 0x000fce00078e001b */
[----:B------:R-:W-:Y:S05]  /*0750*/  CALL.REL.NOINC `($__internal_1_$__cuda_sm20_dsqrt_rn_f64_mediumpath_v1) ;  /* 0x0000003400d87944 */ /* 0x000fea0003c00000 */
[----:B------:R-:W-:Y:S02]  /*0760*/  IMAD.MOV.U32 R16, RZ, RZ, R18 ;  /* 0x000000ffff107224 */ /* 0x000fe400078e0012 */
[----:B------:R-:W-:-:S07]  /*0770*/  IMAD.MOV.U32 R17, RZ, RZ, R19 ;  /* 0x000000ffff117224 */ /* 0x000fce00078e0013 */
.L_x_3:
[----:B------:R-:W-:Y:S05]  /*0780*/  BSYNC.RECONVERGENT B2 ;  /* 0x0000000000027941 */ /* 0x000fea0003800200 */
.L_x_2:
[----:B------:R-:W-:Y:S01]  /*0790*/  UMOV UR4, 0x88e368f1 ;  /* 0x88e368f100047882 */ /* 0x000fe20000000000 */
[----:B------:R-:W-:Y:S01]  /*07a0*/  UMOV UR5, 0x3ee4f8b5 ;  /* 0x3ee4f8b500057882 */ /* 0x000fe20000000000 */
[----:B------:R-:W-:Y:S01]  /*07b0*/  BSSY.RECONVERGENT B2, `(.L_x_4) ;  /* 0x000006a000027945 */ /* 0x000fe20003800200 */
[----:B------:R-:W-:-:S06]  /*07c0*/  DSETP.GEU.AND P1, PT, R16, UR4, PT ;  /* 0x0000000410007e2a */ /* 0x000fcc000bf2e000 */
[----:B------:R-:W-:Y:S02]  /*07d0*/  FSEL R10, R42, R10, !P1 ;  /* 0x0000000a2a0a7208 */ /* 0x000fe40004800000 */
[----:B------:R-:W-:Y:S02]  /*07e0*/  FSEL R11, R43, R11, !P1 ;  /* 0x0000000b2b0b7208 */ /* 0x000fe40004800000 */
[----:B------:R-:W-:Y:S02]  /*07f0*/  FSEL R12, R38, R12, !P1 ;  /* 0x0000000c260c7208 */ /* 0x000fe40004800000 */
[----:B------:R-:W-:Y:S02]  /*0800*/  FSEL R13, R39, R13, !P1 ;  /* 0x0000000d270d7208 */ /* 0x000fe40004800000 */
[----:B------:R-:W-:Y:S01]  /*0810*/  DSETP.GTU.AND P0, PT, R10, 1, PT ;  /* 0x3ff000000a00742a */ /* 0x000fe20003f0c000 */
[----:B------:R-:W-:Y:S02]  /*0820*/  FSEL R14, R40, R14, !P1 ;  /* 0x0000000e280e7208 */ /* 0x000fe40004800000 */
[----:B------:R-:W-:-:S03]  /*0830*/  FSEL R15, R41, R15, !P1 ;  /* 0x0000000f290f7208 */ /* 0x000fc60004800000 */
[----:B------:R-:W-:-:S14]  /*0840*/  DSETP.GE.AND P0, PT, R12, 1, !P0 ;  /* 0x3ff000000c00742a */ /* 0x000fdc0004706000 */
[----:B------:R-:W-:Y:S05]  /*0850*/  @!P0 BRA `(.L_x_5) ;  /* 0x00000000007c8947 */ /* 0x000fea0003800000 */
[----:B------:R-:W-:Y:S01]  /*0860*/  DADD R16, -R12, 1 ;  /* 0x3ff000000c107429 */ /* 0x000fe20000000100 */
[----:B------:R-:W-:Y:S01]  /*0870*/  IMAD.MOV.U32 R20, RZ, RZ, 0x0 ;  /* 0x00000000ff147424 */ /* 0x000fe200078e00ff */
[----:B------:R-:W-:Y:S01]  /*0880*/  DADD R18, -R10, 1 ;  /* 0x3ff000000a127429 */ /* 0x000fe20000000100 */
[----:B------:R-:W-:Y:S01]  /*0890*/  IMAD.MOV.U32 R21, RZ, RZ, 0x3fd80000 ;  /* 0x3fd80000ff157424 */ /* 0x000fe200078e00ff */
[----:B------:R-:W-:Y:S04]  /*08a0*/  BSSY.RECONVERGENT B3, `(.L_x_6) ;  /* 0x0000017000037945 */ /* 0x000fe80003800200 */
[----:B------:R-:W-:-:S08]  /*08b0*/  DMUL R16, R16, R16 ;  /* 0x0000001010107228 */ /* 0x000fd00000000000 */
[----:B------:R-:W-:-:S06]  /*08c0*/  DFMA R18, R18, R18, R16 ;  /* 0x000000121212722b */ /* 0x000fcc0000000010 */
[----:B------:R-:W0:Y:S04]  /*08d0*/  MUFU.RSQ64H R51, R19 ;  /* 0x0000001300337308 */ /* 0x000e280000001c00 */
[----:B------:R-:W-:-:S05]  /*08e0*/  VIADD R50, R19, 0xfcb00000 ;  /* 0xfcb0000013327836 */ /* 0x000fca0000000000 */
[----:B------:R-:W-:Y:S01]  /*08f0*/  ISETP.GE.U32.AND P1, PT, R50, 0x7ca00000, PT ;  /* 0x7ca000003200780c */ /* 0x000fe20003f26070 */
[----:B0-----:R-:W-:-:S08]  /*0900*/  DMUL R16, R50, R50 ;  /* 0x0000003232107228 */ /* 0x001fd00000000000 */
[----:B------:R-:W-:-:S08]  /*0910*/  DFMA R16, R18, -R16, 1 ;  /* 0x3ff000001210742b */ /* 0x000fd00000000810 */
[----:B------:R-:W-:Y:S02]  /*0920*/  DFMA R20, R16, R20, 0.5 ;  /* 0x3fe000001014742b */ /* 0x000fe40000000014 */
[----:B------:R-:W-:-:S08]  /*0930*/  DMUL R16, R50, R16 ;  /* 0x0000001032107228 */ /* 0x000fd00000000000 */
[----:B------:R-:W-:Y:S02]  /*0940*/  DFMA R28, R20, R16, R50 ;  /* 0x00000010141c722b */ /* 0x000fe40000000032 */
[----:B------:R-:W-:-:S06]  /*0950*/  DADD R16, -R12, 2 ;  /* 0x400000000c107429 */ /* 0x000fcc0000000100 */
[----:B------:R-:W-:Y:S02]  /*0960*/  DMUL R24, R18, R28 ;  /* 0x0000001c12187228 */ /* 0x000fe40000000000 */
[----:B------:R-:W-:Y:S02]  /*0970*/  VIADD R23, R29, 0xfff00000 ;  /* 0xfff000001d177836 */ /* 0x000fe40000000000 */
[----:B------:R-:W-:-:S04]  /*0980*/  IMAD.MOV.U32 R22, RZ, RZ, R28 ;  /* 0x000000ffff167224 */ /* 0x000fc800078e001c */
[----:B------:R-:W-:-:S08]  /*0990*/  DFMA R20, R24, -R24, R18 ;  /* 0x800000181814722b */ /* 0x000fd00000000012 */
[----:B------:R-:W-:Y:S01]  /*09a0*/  DFMA R26, R20, R22, R24 ;  /* 0x00000016141a722b */ /* 0x000fe20000000018 */
[----:B------:R-:W-:Y:S10]  /*09b0*/  @!P1 BRA `(.L_x_7) ;  /* 0x0000000000149947 */ /* 0x000ff40003800000 */
[----:B------:R-:W-:Y:S01]  /*09c0*/  IMAD.MOV.U32 R22, RZ, RZ, R28 ;  /* 0x000000ffff167224 */ /* 0x000fe200078e001c */
[----:B------:R-:W-:-:S07]  /*09d0*/  MOV R28, 0x9f0 ;  /* 0x000009f0001c7802 */ /* 0x000fce0000000f00 */
[----:B------:R-:W-:Y:S05]  /*09e0*/  CALL.REL.NOINC `($__internal_1_$__cuda_sm20_dsqrt_rn_f64_mediumpath_v1) ;  /* 0x0000003400347944 */ /* 0x000fea0003c00000 */
[----:B------:R-:W-:Y:S02]  /*09f0*/  IMAD.MOV.U32 R26, RZ, RZ, R18 ;  /* 0x000000ffff1a7224 */ /* 0x000fe400078e0012 */
[----:B------:R-:W-:-:S07]  /*0a00*/  IMAD.MOV.U32 R27, RZ, RZ, R19 ;  /* 0x000000ffff1b7224 */ /* 0x000fce00078e0013 */
.L_x_7:
[----:B------:R-:W-:Y:S05]  /*0a10*/  BSYNC.RECONVERGENT B3 ;  /* 0x0000000000037941 */ /* 0x000fea0003800200 */
.L_x_6:
[----:B------:R-:W-:Y:S01]  /*0a20*/  MOV R22, R26 ;  /* 0x0000001a00167202 */ /* 0x000fe20000000f00 */
[----:B------:R-:W-:Y:S01]  /*0a30*/  IMAD.MOV.U32 R23, RZ, RZ, R27 ;  /* 0x000000ffff177224 */ /* 0x000fe200078e001b */
[----:B------:R-:W-:Y:S06]  /*0a40*/  BRA `(.L_x_8) ;  /* 0x0000000400007947 */ /* 0x000fec0003800000 */
.L_x_5:
[----:B------:R-:W-:-:S14]  /*0a50*/  DSETP.GT.AND P1, PT, R10, 1, PT ;  /* 0x3ff000000a00742a */ /* 0x000fdc0003f24000 */
        /* <DEDUP_REMOVED lines=28> */
.L_x_11:
[----:B------:R-:W-:Y:S05]  /*0c20*/  BSYNC.RECONVERGENT B3 ;  /* 0x0000000000037941 */ /* 0x000fea0003800200 */
.L_x_10:
[----:B------:R-:W-:Y:S02]  /*0c30*/  IMAD.MOV.U32 R22, RZ, RZ, R26 ;  /* 0x000000ffff167224 */ /* 0x000fe400078e001a */
[----:B------:R-:W-:Y:S01]  /*0c40*/  IMAD.MOV.U32 R23, RZ, RZ, R27 ;  /* 0x000000ffff177224 */ /* 0x000fe200078e001b */
[----:B------:R-:W-:Y:S06]  /*0c50*/  BRA `(.L_x_8) ;  /* 0x00000000007c7947 */ /* 0x000fec0003800000 */
.L_x_9:
        /* <DEDUP_REMOVED lines=16> */
[----:B------:R-:W-:Y:S01]  /*0d60*/  VIADD R23, R21, 0xfff00000 ;  /* 0xfff0000015177836 */ /* 0x000fe20000000000 */
[----:B------:R-:W-:-:S05]  /*0d70*/  MOV R22, R20 ;  /* 0x0000001400167202 */ /* 0x000fca0000000f00 */
        /* <DEDUP_REMOVED lines=10> */
.L_x_13:
[----:B------:R-:W-:Y:S05]  /*0e20*/  BSYNC.RECONVERGENT B3 ;  /* 0x0000000000037941 */ /* 0x000fea0003800200 */
.L_x_12:
[----:B------:R-:W-:Y:S02]  /*0e30*/  IMAD.MOV.U32 R22, RZ, RZ, R16 ;  /* 0x000000ffff167224 */ /* 0x000fe400078e0010 */
[----:B------:R-:W-:-:S07]  /*0e40*/  IMAD.MOV.U32 R23, RZ, RZ, R17 ;  /* 0x000000ffff177224 */ /* 0x000fce00078e0011 */
.L_x_8:
[----:B------:R-:W-:Y:S05]  /*0e50*/  BSYNC.RECONVERGENT B2 ;  /* 0x0000000000027941 */ /* 0x000fea0003800200 */
.L_x_4:
[----:B------:R-:W-:Y:S01]  /*0e60*/  VIADD R33, R33, 0x1 ;  /* 0x0000000121217836 */ /* 0x000fe20000000000 */
[----:B------:R-:W-:Y:S04]  /*0e70*/  BSSY.RECONVERGENT B2, `(.L_x_14) ;  /* 0x000000b000027945 */ /* 0x000fe80003800200 */
[----:B------:R-:W-:-:S13]  /*0e80*/  ISETP.NE.AND P1, PT, R33, RZ, PT ;  /* 0x000000ff2100720c */ /* 0x000fda0003f25270 */
[----:B------:R-:W-:Y:S05]  /*0e90*/  @P1 BRA `(.L_x_15) ;  /* 0x0000000000201947 */ /* 0x000fea0003800000 */
[----:B------:R-:W-:-:S05]  /*0ea0*/  VIADD R34, R34, 0x1 ;  /* 0x0000000122227836 */ /* 0x000fca0000000000 */
[----:B------:R-:W-:-:S13]  /*0eb0*/  ISETP.NE.AND P1, PT, R34, RZ, PT ;  /* 0x000000ff2200720c */ /* 0x000fda0003f25270 */
[----:B------:R-:W-:Y:S02]  /*0ec0*/  @!P1 VIADD R2, R2, 0x1 ;  /* 0x0000000102029836 */ /* 0x000fe40000000000 */
[----:B------:R-:W-:Y:S02]  /*0ed0*/  @!P1 VIADD R18, R3, 0x1 ;  /* 0x0000000103129836 */ /* 0x000fe40000000000 */
[----:B------:R-:W-:Y:S01]  /*0ee0*/  @!P1 IMAD.MOV.U32 R34, RZ, RZ, RZ ;  /* 0x000000ffff229224 */ /* 0x000fe200078e00ff */
[----:B------:R-:W-:-:S13]  /*0ef0*/  ISETP.NE.AND P2, PT, R2, RZ, !P1 ;  /* 0x000000ff0200720c */ /* 0x000fda0004f45270 */
[----:B------:R-:W-:-:S04]  /*0f00*/  @P2 IMAD.MOV R18, RZ, RZ, R3 ;  /* 0x000000ffff122224 */ /* 0x000fc800078e0203 */
[----:B------:R-:W-:-:S07]  /*0f10*/  @!P1 IMAD.MOV.U32 R3, RZ, RZ, R18 ;  /* 0x000000ffff039224 */ /* 0x000fce00078e0012 */
.L_x_15:
[----:B------:R-:W-:Y:S05]  /*0f20*/  BSYNC.RECONVERGENT B2 ;  /* 0x0000000000027941 */ /* 0x000fea0003800200 */
.L_x_14:
[----:B------:R-:W0:Y:S01]  /*0f30*/  LDCU.64 UR4, c[0x0][0x3b0] ;  /* 0x00007600ff0477ac */ /* 0x000e220008000a00 */
[----:B------:R-:W-:Y:S01]  /*0f40*/  IMAD.WIDE.U32 R26, R2, -0x326172a9, RZ ;  /* 0xcd9e8d57021a7825 */ /* 0x000fe200078e00ff */
[----:B------:R-:W-:Y:S01]  /*0f50*/  MOV R47, 0x3df00000 ;  /* 0x3df00000002f7802 */ /* 0x000fe20000000f00 */
[----:B------:R-:W-:Y:S01]  /*0f60*/  DSETP.GE.AND P1, PT, R16, R22, PT ;  /* 0x000000161000722a */ /* 0x000fe20003f26000 */
[----:B------:R-:W1:Y:S01]  /*0f70*/  I2F.F64.U32 R48, R6 ;  /* 0x0000000600307312 */ /* 0x000e620000201800 */
[----:B------:R-:W-:Y:S01]  /*0f80*/  IMAD.WIDE.U32 R20, R33, -0x2daee0ad, RZ ;  /* 0xd2511f5321147825 */ /* 0x000fe200078e00ff */
[----:B------:R-:W-:Y:S03]  /*0f90*/  BSSY.RECONVERGENT B2, `(.L_x_16) ;  /* 0x0000089000027945 */ /* 0x000fe60003800200 */
[----:B------:R-:W-:Y:S01]  /*0fa0*/  IMAD.MOV.U32 R46, RZ, RZ, 0x0 ;  /* 0x00000000ff2e7424 */ /* 0x000fe200078e00ff */
[----:B------:R-:W-:-:S02]  /*0fb0*/  FSEL R16, R22, R16, P1 ;  /* 0x0000001016107208 */ /* 0x000fc40000800000 */
[----:B------:R-:W-:Y:S02]  /*0fc0*/  FSEL R17, R23, R17, P1 ;  /* 0x0000001117117208 */ /* 0x000fe40000800000 */
[----:B0-----:R-:W-:Y:S01]  /*0fd0*/  LOP3.LUT R18, R34, UR4, R27, 0x96, !PT ;  /* 0x0000000422127c12 */ /* 0x001fe2000f8e961b */
[----:B------:R-:W-:Y:S02]  /*0fe0*/  UIADD3 UR20, UPT, UPT, UR5, -0x4498517b, URZ ;  /* 0xbb67ae8505147890 */ /* 0x000fe4000fffe0ff */
[----:B------:R-:W-:Y:S01]  /*0ff0*/  LOP3.LUT R21, R3, UR5, R21, 0x96, !PT ;  /* 0x0000000503157c12 */ /* 0x000fe2000f8e9615 */
[----:B------:R-:W-:Y:S01]  /*1000*/  UIADD3 UR19, UPT, UPT, UR4, -0x61c88647, URZ ;  /* 0x9e3779b904137890 */ /* 0x000fe2000fffe0ff */
[----:B-1----:R-:W-:Y:S01]  /*1010*/  DFMA R48, R48, R46, 2.3283064365386962891e-10 ;  /* 0x3df000003030742b */ /* 0x002fe2000000002e */
[----:B------:R-:W-:-:S05]  /*1020*/  IMAD.WIDE.U32 R18, R18, -0x2daee0ad, RZ ;  /* 0xd2511f5312127825 */ /* 0x000fca00078e00ff */
[----:B------:R-:W-:Y:S01]  /*1030*/  LOP3.LUT R24, R20, UR20, R19, 0x96, !PT ;  /* 0x0000001414187c12 */ /* 0x000fe2000f8e9613 */
[----:B------:R-:W-:Y:S01]  /*1040*/  IMAD.WIDE.U32 R20, R21, -0x326172a9, RZ ;  /* 0xcd9e8d5715147825 */ /* 0x000fe200078e00ff */
[----:B------:R-:W-:Y:S02]  /*1050*/  UIADD3 UR20, UPT, UPT, UR4, 0x3c6ef372, URZ ;  /* 0x3c6ef37204147890 */ /* 0x000fe4000fffe0ff */
[----:B------:R-:W-:Y:S01]  /*1060*/  UIADD3 UR4, UPT, UPT, UR4, -0x700cb87f, URZ ;  /* 0x8ff3478104047890 */ /* 0x000fe2000fffe0ff */
[----:B------:R-:W-:Y:S01]  /*1070*/  IMAD.WIDE.U32 R24, R24, -0x326172a9, RZ ;  /* 0xcd9e8d5718187825 */ /* 0x000fe200078e00ff */
[----:B------:R-:W-:Y:S01]  /*1080*/  LOP3.LUT R21, R26, UR19, R21, 0x96, !PT ;  /* 0x000000131a157c12 */ /* 0x000fe2000f8e9615 */
[----:B------:R-:W-:-:S03]  /*1090*/  UIADD3 UR19, UPT, UPT, UR5, 0x646e171e, URZ ;  /* 0x646e171e05137890 */ /* 0x000fc6000fffe0ff */
[----:B------:R-:W-:Y:S01]  /*10a0*/  LOP3.LUT R26, R20, UR20, R25, 0x96, !PT ;  /* 0x00000014141a7c12 */ /* 0x000fe2000f8e9619 */
[----:B------:R-:W-:-:S04]  /*10b0*/  IMAD.WIDE.U32 R20, R21, -0x2daee0ad, RZ ;  /* 0xd2511f5315147825 */ /* 0x000fc800078e00ff */
[----:B------:R-:W-:Y:S01]  /*10c0*/  IMAD.WIDE.U32 R26, R26, -0x2daee0ad, RZ ;  /* 0xd2511f531a1a7825 */ /* 0x000fe200078e00ff */
[----:B------:R-:W-:Y:S02]  /*10d0*/  LOP3.LUT R28, R18, UR8, R21, 0x96, !PT ;  /* 0x00000008121c7c12 */ /* 0x000fe4000f8e9615 */
[----:B------:R-:W0:Y:S02]  /*10e0*/  I2F.F64.U32 R18, R4 ;  /* 0x0000000400127312 */ /* 0x000e240000201800 */
[----:B------:R-:W-:Y:S01]  /*10f0*/  LOP3.LUT R20, R20, UR10, R27, 0x96, !PT ;  /* 0x0000000a14147c12 */ /* 0x000fe2000f8e961b */
[----:B------:R-:W-:-:S04]  /*1100*/  IMAD.WIDE.U32 R28, R28, -0x326172a9, RZ ;  /* 0xcd9e8d571c1c7825 */ /* 0x000fc800078e00ff */
[----:B------:R-:W-:Y:S01]  /*1110*/  IMAD.WIDE.U32 R20, R20, -0x326172a9, RZ ;  /* 0xcd9e8d5714147825 */ /* 0x000fe200078e00ff */
[----:B------:R-:W-:Y:S01]  /*1120*/  LOP3.LUT R29, R24, UR9, R29, 0x96, !PT ;  /* 0x00000009181d7c12 */ /* 0x000fe2000f8e961d */
[----:B------:R-:W1:Y:S03]  /*1130*/  I2F.F64.U32 R4, R5 ;  /* 0x0000000500047312 */ /* 0x000e660000201800 */
[----:B------:R-:W-:Y:S01]  /*1140*/  LOP3.LUT R24, R28, UR12, R21, 0x96, !PT ;  /* 0x0000000c1c187c12 */ /* 0x000fe2000f8e9615 */
[----:B------:R-:W-:Y:S01]  /*1150*/  IMAD.WIDE.U32 R28, R29, -0x2daee0ad, RZ ;  /* 0xd2511f531d1c7825 */ /* 0x000fe200078e00ff */
[----:B0-----:R-:W-:-:S03]  /*1160*/  DFMA R18, R18, R46, 2.3283064365386962891e-10 ;  /* 0x3df000001212742b */ /* 0x001fc6000000002e */
[----:B------:R-:W-:Y:S01]  /*1170*/  IMAD.WIDE.U32 R24, R24, -0x2daee0ad, RZ ;  /* 0xd2511f5318187825 */ /* 0x000fe200078e00ff */
[----:B------:R-:W-:-:S04]  /*1180*/  LOP3.LUT R29, R26, UR11, R29, 0x96, !PT ;  /* 0x0000000b1a1d7c12 */ /* 0x000fc8000f8e961d */
[----:B------:R-:W-:Y:S01]  /*1190*/  LOP3.LUT R26, R28, UR14, R25, 0x96, !PT ;  /* 0x0000000e1c1a7c12 */ /* 0x000fe2000f8e9619 */
[----:B------:R-:W-:Y:S01]  /*11a0*/  IMAD.WIDE.U32 R28, R29, -0x326172a9, RZ ;  /* 0xcd9e8d571d1c7825 */ /* 0x000fe200078e00ff */
[----:B-1----:R-:W-:Y:S01]  /*11b0*/  DFMA R46, R4, R46, 2.3283064365386962891e-10 ;  /* 0x3df00000042e742b */ /* 0x002fe2000000002e */
[----:B------:R-:W-:Y:S02]  /*11c0*/  ISETP.GT.AND P2, PT, R19, 0xfffff, PT ;  /* 0x000fffff1300780c */ /* 0x000fe40003f44270 */
[----:B------:R-:W-:Y:S01]  /*11d0*/  IMAD.WIDE.U32 R26, R26, -0x326172a9, RZ ;  /* 0xcd9e8d571a1a7825 */ /* 0x000fe200078e00ff */
[----:B------:R-:W-:-:S03]  /*11e0*/  LOP3.LUT R20, R20, UR13, R29, 0x96, !PT ;  /* 0x0000000d14147c12 */ /* 0x000fc6000f8e961d */
[----:B------:R-:W-:Y:S01]  /*11f0*/  IMAD.MOV.U32 R44, RZ, RZ, R18 ;  /* 0x000000ffff2c7224 */ /* 0x000fe200078e0012 */
[----:B------:R-:W-:Y:S01]  /*1200*/  LOP3.LUT R25, R28, UR15, R27, 0x96, !PT ;  /* 0x0000000f1c197c12 */ /* 0x000fe2000f8e961b */
[----:B------:R-:W-:-:S04]  /*1210*/  IMAD.WIDE.U32 R20, R20, -0x2daee0ad, RZ ;  /* 0xd2511f5314147825 */ /* 0x000fc800078e00ff */
[----:B------:R-:W-:Y:S01]  /*1220*/  IMAD.MOV.U32 R28, RZ, RZ, R19 ;  /* 0x000000ffff1c7224 */ /* 0x000fe200078e0013 */
[----:B------:R-:W-:Y:S01]  /*1230*/  @!P2 DMUL R18, R18, 1.80143985094819840000e+16 ;  /* 0x435000001212a828 */ /* 0x000fe20000000000 */
[----:B------:R-:W-:Y:S01]  /*1240*/  LOP3.LUT R30, R24, UR19, R21, 0x96, !PT ;  /* 0x00000013181e7c12 */ /* 0x000fe2000f8e9615 */
[----:B------:R-:W-:Y:S01]  /*1250*/  IMAD.WIDE.U32 R24, R25, -0x2daee0ad, RZ ;  /* 0xd2511f5319187825 */ /* 0x000fe200078e00ff */
[----:B------:R-:W-:Y:S02]  /*1260*/  UIADD3 UR19, UPT, UPT, UR5, -0x24c28bd8, URZ ;  /* 0xdb3d742805137890 */ /* 0x000fe4000fffe0ff */
[----:B------:R-:W-:Y:S01]  /*1270*/  UIADD3 UR5, UPT, UPT, UR5, -0x695add53, URZ ;  /* 0x96a522ad05057890 */ /* 0x000fe2000fffe0ff */
[----:B------:R-:W-:Y:S01]  /*1280*/  IMAD.WIDE.U32 R30, R30, -0x326172a9, RZ ;  /* 0xcd9e8d571e1e7825 */ /* 0x000fe200078e00ff */
[----:B------:R-:W-:-:S03]  /*1290*/  LOP3.LUT R20, R20, UR17, R25, 0x96, !PT ;  /* 0x0000001114147c12 */ /* 0x000fc6000f8e9619 */
[----:B------:R-:W-:Y:S01]  /*12a0*/  @!P2 IMAD.MOV.U32 R28, RZ, RZ, R19 ;  /* 0x000000ffff1ca224 */ /* 0x000fe200078e0013 */
[----:B------:R-:W-:Y:S01]  /*12b0*/  LOP3.LUT R26, R26, UR16, R31, 0x96, !PT ;  /* 0x000000101a1a7c12 */ /* 0x000fe2000f8e961f */
[----:B------:R-:W-:-:S04]  /*12c0*/  IMAD.WIDE.U32 R20, R20, -0x326172a9, RZ ;  /* 0xcd9e8d5714147825 */ /* 0x000fc800078e00ff */
[----:B------:R-:W-:Y:S01]  /*12d0*/  VIADD R6, R28, 0xffffffff ;  /* 0xffffffff1c067836 */ /* 0x000fe20000000000 */
[----:B------:R-:W-:Y:S01]  /*12e0*/  LOP3.LUT R22, R30, UR18, R21, 0x96, !PT ;  /* 0x000000121e167c12 */ /* 0x000fe2000f8e9615 */
[----:B------:R-:W-:-:S03]  /*12f0*/  IMAD.WIDE.U32 R26, R26, -0x2daee0ad, RZ ;  /* 0xd2511f531a1a7825 */ /* 0x000fc600078e00ff */
[----:B------:R-:W-:Y:S01]  /*1300*/  ISETP.GT.U32.AND P1, PT, R6, 0x7feffffe, PT ;  /* 0x7feffffe0600780c */ /* 0x000fe20003f24070 */
[----:B------:R-:W-:Y:S01]  /*1310*/  IMAD.WIDE.U32 R22, R22, -0x2daee0ad, RZ ;  /* 0xd2511f5316167825 */ /* 0x000fe200078e00ff */
[----:B------:R-:W-:-:S03]  /*1320*/  LOP3.LUT R24, R24, UR19, R27, 0x96, !PT ;  /* 0x0000001318187c12 */ /* 0x000fc6000f8e961b */
[----:B------:R-:W-:Y:S01]  /*1330*/  IMAD.MOV.U32 R29, RZ, RZ, -0x3ff ;  /* 0xfffffc01ff1d7424 */ /* 0x000fe200078e00ff */
[----:B------:R-:W-:Y:S01]  /*1340*/  LOP3.LUT R5, R26, UR5, R23, 0x96, !PT ;  /* 0x000000051a057c12 */ /* 0x000fe2000f8e9617 */
[----:B------:R-:W-:-:S04]  /*1350*/  IMAD.WIDE.U32 R24, R24, -0x326172a9, RZ ;  /* 0xcd9e8d5718187825 */ /* 0x000fc800078e00ff */
[----:B------:R-:W-:Y:S01]  /*1360*/  IMAD.MOV.U32 R32, RZ, RZ, R22 ;  /* 0x000000ffff207224 */ /* 0x000fe200078e0016 */
[----:B------:R-:W-:Y:S01]  /*1370*/  LOP3.LUT R4, R20, UR4, R25, 0x96, !PT ;  /* 0x0000000414047c12 */ /* 0x000fe2000f8e9619 */
[----:B------:R-:W-:Y:S02]  /*1380*/  IMAD.MOV.U32 R6, RZ, RZ, R24 ;  /* 0x000000ffff067224 */ /* 0x000fe400078e0018 */
[----:B------:R-:W-:Y:S02]  /*1390*/  @!P2 IMAD.MOV.U32 R29, RZ, RZ, -0x435 ;  /* 0xfffffbcbff1da424 */ /* 0x000fe400078e00ff */
[----:B------:R-:W-:Y:S01]  /*13a0*/  @!P2 IMAD.MOV.U32 R44, RZ, RZ, R18 ;  /* 0x000000ffff2ca224 */ /* 0x000fe200078e0012 */
[----:B------:R-:W-:Y:S06]  /*13b0*/  @P1 BRA `(.L_x_17) ;  /* 0x0000000400001947 */ /* 0x000fec0003800000 */
[----:B------:R-:W-:Y:S01]  /*13c0*/  LOP3.LUT R18, R28, 0xfffff, RZ, 0xc0, !PT ;  /* 0x000fffff1c127812 */ /* 0x000fe200078ec0ff */
[----:B------:R-:W-:Y:S01]  /*13d0*/  IMAD.MOV.U32 R24, RZ, RZ, RZ ;  /* 0x000000ffff187224 */ /* 0x000fe200078e00ff */
[----:B------:R-:W-:Y:S01]  /*13e0*/  UMOV UR4, 0x3ae80f1e ;  /* 0x3ae80f1e00047882 */ /* 0x000fe20000000000 */
[----:B------:R-:W-:Y:S01]  /*13f0*/  IMAD.MOV.U32 R30, RZ, RZ, -0x748574fc ;  /* 0x8b7a8b04ff1e7424 */ /* 0x000fe200078e00ff */
[----:B------:R-:W-:Y:S01]  /*1400*/  LOP3.LUT R45, R18, 0x3ff00000, RZ, 0xfc, !PT ;  /* 0x3ff00000122d7812 */ /* 0x000fe200078efcff */
[----:B------:R-:W-:Y:S01]  /*1410*/  IMAD.MOV.U32 R31, RZ, RZ, 0x3ed0ee25 ;  /* 0x3ed0ee25ff1f7424 */ /* 0x000fe200078e00ff */
[----:B------:R-:W-:Y:S01]  /*1420*/  UMOV UR5, 0x3eb1380b ;  /* 0x3eb1380b00057882 */ /* 0x000fe20000000000 */
[----:B------:R-:W-:Y:S01]  /*1430*/  UMOV UR20, 0x80000000 ;  /* 0x8000000000147882 */ /* 0x000fe20000000000 */
[----:B------:R-:W-:Y:S01]  /*1440*/  ISETP.GE.U32.AND P1, PT, R45, 0x3ff6a09f, PT ;  /* 0x3ff6a09f2d00780c */ /* 0x000fe20003f26070 */
[----:B------:R-:W-:-:S12]  /*1450*/  UMOV UR21, 0x43300000 ;  /* 0x4330000000157882 */ /* 0x000fd80000000000 */
[----:B------:R-:W-:-:S04]  /*1460*/  @P1 VIADD R19, R45, 0xfff00000 ;  /* 0xfff000002d131836 */ /* 0x000fc80000000000 */
[----:B------:R-:W-:-:S06]  /*1470*/  @P1 IMAD.MOV.U32 R45, RZ, RZ, R19 ;  /* 0x000000ffff2d1224 */ /* 0x000fcc00078e0013 */
[C---:B------:R-:W-:Y:S02]  /*1480*/  DADD R18, R44.reuse, 1 ;  /* 0x3ff000002c127429 */ /* 0x040fe40000000000 */
[----:B------:R-:W-:-:S04]  /*1490*/  DADD R26, R44, -1 ;  /* 0xbff000002c1a7429 */ /* 0x000fc80000000000 */
[----:B------:R-:W0:Y:S02]  /*14a0*/  MUFU.RCP64H R25, R19 ;  /* 0x0000001300197308 */ /* 0x000e240000001800 */
[----:B0-----:R-:W-:-:S08]  /*14b0*/  DFMA R20, -R18, R24, 1 ;  /* 0x3ff000001214742b */ /* 0x001fd00000000118 */
[----:B------:R-:W-:-:S08]  /*14c0*/  DFMA R20, R20, R20, R20 ;  /* 0x000000141414722b */ /* 0x000fd00000000014 */
[----:B------:R-:W-:-:S08]  /*14d0*/  DFMA R24, R24, R20, R24 ;  /* 0x000000141818722b */ /* 0x000fd00000000018 */
[----:B------:R-:W-:-:S08]  /*14e0*/  DMUL R22, R26, R24 ;  /* 0x000000181a167228 */ /* 0x000fd00000000000 */
[----:B------:R-:W-:-:S08]  /*14f0*/  DFMA R22, R26, R24, R22 ;  /* 0x000000181a16722b */ /* 0x000fd00000000016 */
[----:B------:R-:W-:-:S08]  /*1500*/  DMUL R20, R22, R22 ;  /* 0x0000001616147228 */ /* 0x000fd00000000000 */
[----:B------:R-:W-:Y:S01]  /*1510*/  DFMA R18, R20, UR4, R30 ;  /* 0x0000000414127c2b */ /* 0x000fe2000800001e */
[----:B------:R-:W-:Y:S01]  /*1520*/  UMOV UR4, 0x9f02676f ;  /* 0x9f02676f00047882 */ /* 0x000fe20000000000 */
[----:B------:R-:W-:Y:S01]  /*1530*/  UMOV UR5, 0x3ef3b266 ;  /* 0x3ef3b26600057882 */ /* 0x000fe20000000000 */
[----:B------:R-:W-:Y:S01]  /*1540*/  LEA.HI R30, R28, R29, RZ, 0xc ;  /* 0x0000001d1c1e7211 */ /* 0x000fe200078f60ff */
[----:B------:R-:W-:Y:S01]  /*1550*/  DADD R28, R26, -R22 ;  /* 0x000000001a1c7229 */ /* 0x000fe20000000816 */
[----:B------:R-:W-:-:S03]  /*1560*/  MOV R31, 0x43300000 ;  /* 0x43300000001f7802 */ /* 0x000fc60000000f00 */
[----:B------:R-:W-:Y:S01]  /*1570*/  DFMA R18, R20, R18, UR4 ;  /* 0x0000000414127e2b */ /* 0x000fe20008000012 */
[----:B------:R-:W-:Y:S01]  /*1580*/  UMOV UR4, 0xa9ab0956 ;  /* 0xa9ab095600047882 */ /* 0x000fe20000000000 */
[----:B------:R-:W-:Y:S01]  /*1590*/  UMOV UR5, 0x3f1745cb ;  /* 0x3f1745cb00057882 */ /* 0x000fe20000000000 */
[----:B------:R-:W-:Y:S01]  /*15a0*/  @P1 VIADD R30, R30, 0x1 ;  /* 0x000000011e1e1836 */ /* 0x000fe20000000000 */
[----:B------:R-:W-:-:S04]  /*15b0*/  DADD R28, R28, R28 ;  /* 0x000000001c1c7229 */ /* 0x000fc8000000001c */
[----:B------:R-:W-:Y:S01]  /*15c0*/  DFMA R18, R20, R18, UR4 ;  /* 0x0000000414127e2b */ /* 0x000fe20008000012 */
[----:B------:R-:W-:Y:S01]  /*15d0*/  UMOV UR4, 0x2d1b5154 ;  /* 0x2d1b515400047882 */ /* 0x000fe20000000000 */
[----:B------:R-:W-:Y:S01]  /*15e0*/  UMOV UR5, 0x3f3c71c7 ;  /* 0x3f3c71c700057882 */ /* 0x000fe20000000000 */
[----:B------:R-:W-:Y:S01]  /*15f0*/  LOP3.LUT R30, R30, 0x80000000, RZ, 0x3c, !PT ;  /* 0x800000001e1e7812 */ /* 0x000fe200078e3cff */
[----:B------:R-:W-:-:S04]  /*1600*/  DFMA R28, R26, -R22, R28 ;  /* 0x800000161a1c722b */ /* 0x000fc8000000001c */
[----:B------:R-:W-:Y:S01]  /*1610*/  DFMA R18, R20, R18, UR4 ;  /* 0x0000000414127e2b */ /* 0x000fe20008000012 */
[----:B------:R-:W-:Y:S01]  /*1620*/  UMOV UR4, 0x923be72d ;  /* 0x923be72d00047882 */ /* 0x000fe20000000000 */
[----:B------:R-:W-:Y:S01]  /*1630*/  UMOV UR5, 0x3f624924 ;  /* 0x3f62492400057882 */ /* 0x000fe20000000000 */
[----:B------:R-:W-:Y:S01]  /*1640*/  DADD R30, R30, -UR20 ;  /* 0x800000141e1e7e29 */ /* 0x000fe20008000000 */
[----:B------:R-:W-:Y:S01]  /*1650*/  UMOV UR20, 0xfefa39ef ;  /* 0xfefa39ef00147882 */ /* 0x000fe20000000000 */
[----:B------:R-:W-:Y:S01]  /*1660*/  UMOV UR21, 0x3fe62e42 ;  /* 0x3fe62e4200157882 */ /* 0x000fe20000000000 */
[----:B------:R-:W-:Y:S02]  /*1670*/  DMUL R28, R24, R28 ;  /* 0x0000001c181c7228 */ /* 0x000fe40000000000 */
[----:B------:R-:W-:Y:S01]  /*1680*/  DFMA R18, R20, R18, UR4 ;  /* 0x0000000414127e2b */ /* 0x000fe20008000012 */
[----:B------:R-:W-:Y:S01]  /*1690*/  UMOV UR4, 0x9999a3c4 ;  /* 0x9999a3c400047882 */ /* 0x000fe20000000000 */
[----:B------:R-:W-:Y:S01]  /*16a0*/  UMOV UR5, 0x3f899999 ;  /* 0x3f89999900057882 */ /* 0x000fe20000000000 */
[----:B------:R-:W-:-:S05]  /*16b0*/  DFMA R26, R30, UR20, R22 ;  /* 0x000000141e1a7c2b */ /* 0x000fca0008000016 */
[----:B------:R-:W-:Y:S01]  /*16c0*/  DFMA R18, R20, R18, UR4 ;  /* 0x0000000414127e2b */ /* 0x000fe20008000012 */
[----:B------:R-:W-:Y:S01]  /*16d0*/  UMOV UR4, 0x55555554 ;  /* 0x5555555400047882 */ /* 0x000fe20000000000 */
[----:B------:R-:W-:-:S06]  /*16e0*/  UMOV UR5, 0x3fb55555 ;  /* 0x3fb5555500057882 */ /* 0x000fcc0000000000 */
[----:B------:R-:W-:Y:S01]  /*16f0*/  DFMA R18, R20, R18, UR4 ;  /* 0x0000000414127e2b */ /* 0x000fe20008000012 */
[----:B------:R-:W-:Y:S01]  /*1700*/  UMOV UR4, 0xfefa39ef ;  /* 0xfefa39ef00047882 */ /* 0x000fe20000000000 */
[----:B------:R-:W-:Y:S02]  /*1710*/  UMOV UR5, 0x3fe62e42 ;  /* 0x3fe62e4200057882 */ /* 0x000fe40000000000 */
[----:B------:R-:W-:Y:S01]  /*1720*/  DFMA R24, R30, -UR4, R26 ;  /* 0x800000041e187c2b */ /* 0x000fe2000800001a */
[----:B------:R-:W-:Y:S01]  /*1730*/  UMOV UR4, 0x3b39803f ;  /* 0x3b39803f00047882 */ /* 0x000fe20000000000 */
[----:B------:R-:W-:Y:S02]  /*1740*/  UMOV UR5, 0x3c7abc9e ;  /* 0x3c7abc9e00057882 */ /* 0x000fe40000000000 */
[----:B------:R-:W-:-:S04]  /*1750*/  DMUL R18, R20, R18 ;  /* 0x0000001214127228 */ /* 0x000fc80000000000 */
[----:B------:R-:W-:-:S04]  /*1760*/  DADD R24, -R22, R24 ;  /* 0x0000000016187229 */ /* 0x000fc80000000118 */
[----:B------:R-:W-:-:S08]  /*1770*/  DFMA R18, R22, R18, R28 ;  /* 0x000000121612722b */ /* 0x000fd0000000001c */
[----:B------:R-:W-:-:S08]  /*1780*/  DADD R18, R18, -R24 ;  /* 0x0000000012127229 */ /* 0x000fd00000000818 */
[----:B------:R-:W-:-:S08]  /*1790*/  DFMA R18, R30, UR4, R18 ;  /* 0x000000041e127c2b */ /* 0x000fd00008000012 */
[----:B------:R-:W-:Y:S01]  /*17a0*/  DADD R26, R26, R18 ;  /* 0x000000001a1a7229 */ /* 0x000fe20000000012 */
[----:B------:R-:W-:Y:S10]  /*17b0*/  BRA `(.L_x_18) ;  /* 0x0000000000187947 */ /* 0x000ff40003800000 */
.L_x_17:
[----:B------:R-:W-:Y:S01]  /*17c0*/  IMAD.MOV.U32 R20, RZ, RZ, 0x0 ;  /* 0x00000000ff147424 */ /* 0x000fe200078e00ff */
[----:B------:R-:W-:Y:S01]  /*17d0*/  LOP3.LUT P1, RZ, R19, 0x7fffffff, RZ, 0xc0, !PT ;  /* 0x7fffffff13ff7812 */ /* 0x000fe2000782c0ff */
[----:B------:R-:W-:-:S06]  /*17e0*/  IMAD.MOV.U32 R21, RZ, RZ, 0x7ff00000 ;  /* 0x7ff00000ff157424 */ /* 0x000fcc00078e00ff */
[----:B------:R-:W-:-:S10]  /*17f0*/  DFMA R20, R18, R20, +INF ;  /* 0x7ff000001214742b */ /* 0x000fd40000000014 */
[----:B------:R-:W-:Y:S02]  /*1800*/  FSEL R26, R20, RZ, P1 ;  /* 0x000000ff141a7208 */ /* 0x000fe40000800000 */
[----:B------:R-:W-:-:S07]  /*1810*/  FSEL R27, R21, -QNAN , P1 ;  /* 0xfff00000151b7808 */ /* 0x000fce0000800000 */
.L_x_18:
[----:B------:R-:W-:Y:S05]  /*1820*/  BSYNC.RECONVERGENT B2 ;  /* 0x0000000000027941 */ /* 0x000fea0003800200 */
.L_x_16:
[----:B------:R-:W-:Y:S01]  /*1830*/  DMUL R26, R26, -2 ;  /* 0xc00000001a1a7828 */ /* 0x000fe20000000000 */
[----:B------:R-:W-:Y:S01]  /*1840*/  IMAD.MOV.U32 R28, RZ, RZ, 0x0 ;  /* 0x00000000ff1c7424 */ /* 0x000fe200078e00ff */
[----:B------:R-:W-:Y:S01]  /*1850*/  BSSY.RECONVERGENT B2, `(.L_x_19) ;  /* 0x0000016000027945 */ /* 0x000fe20003800200 */
[----:B------:R-:W-:Y:S01]  /*1860*/  IMAD.MOV.U32 R29, RZ, RZ, 0x3fd80000 ;  /* 0x3fd80000ff1d7424 */ /* 0x000fe200078e00ff */
[----:B------:R-:W-:Y:S02]  /*1870*/  DMUL R44, RZ, +INF ;  /* 0x7ff00000ff2c7828 */ /* 0x000fe40000000000 */
        /* <DEDUP_REMOVED lines=19> */
.L_x_20:
[----:B------:R-:W-:Y:S05]  /*19b0*/  BSYNC.RECONVERGENT B2 ;  /* 0x0000000000027941 */ /* 0x000fea0003800200 */
.L_x_19:
[----:B------:R-:W-:Y:S01]  /*19c0*/  UMOV UR4, 0xf01b866e ;  /* 0xf01b866e00047882 */ /* 0x000fe20000000000 */
[----:B------:R-:W-:Y:S01]  /*19d0*/  UMOV UR5, 0x401921f9 ;  /* 0x401921f900057882 */ /* 0x000fe20000000000 */
[----:B------:R-:W-:Y:S01]  /*19e0*/  BSSY.RECONVERGENT B2, `(.L_x_21) ;  /* 0x000001e000027945 */ /* 0x000fe20003800200 */
[----:B------:R-:W-:Y:S01]  /*19f0*/  DMUL R48, R48, UR4 ;  /* 0x0000000430307c28 */ /* 0x000fe20008000000 */
[----:B------:R-:W-:-:S07]  /*1a00*/  IMAD.MOV.U32 R54, RZ, RZ, 0x1 ;  /* 0x00000001ff367424 */ /* 0x000fce00078e00ff */
[----:B------:R-:W-:-:S14]  /*1a10*/  DSETP.NEU.AND P3, PT, R48, +INF , PT ;  /* 0x7ff000003000742a */ /* 0x000fdc0003f6d000 */
[----:B------:R-:W-:Y:S05]  /*1a20*/  @!P3 BRA `(.L_x_22) ;  /* 0x000000000064b947 */ /* 0x000fea0003800000 */
[----:B------:R-:W-:Y:S01]  /*1a30*/  UMOV UR4, 0x6dc9c883 ;  /* 0x6dc9c88300047882 */ /* 0x000fe20000000000 */
[----:B------:R-:W-:Y:S01]  /*1a40*/  UMOV UR5, 0x3fe45f30 ;  /* 0x3fe45f3000057882 */ /* 0x000fe20000000000 */
[C---:B------:R-:W-:Y:S01]  /*1a50*/  DSETP.GE.AND P1, PT, R48.reuse, 2.14748364800000000000e+09, PT ;  /* 0x41e000003000742a */ /* 0x040fe20003f26000 */
[----:B------:R-:W-:Y:S01]  /*1a60*/  BSSY.RECONVERGENT B3, `(.L_x_23) ;  /* 0x0000014000037945 */ /* 0x000fe20003800200 */
[----:B------:R-:W-:Y:S01]  /*1a70*/  DMUL R20, R48, UR4 ;  /* 0x0000000430147c28 */ /* 0x000fe20008000000 */
[----:B------:R-:W-:Y:S01]  /*1a80*/  UMOV UR4, 0x54442d18 ;  /* 0x54442d1800047882 */ /* 0x000fe20000000000 */
[----:B------:R-:W-:-:S08]  /*1a90*/  UMOV UR5, 0x3ff921fb ;  /* 0x3ff921fb00057882 */ /* 0x000fd00000000000 */
[----:B------:R-:W0:Y:S08]  /*1aa0*/  F2I.F64 R20, R20 ;  /* 0x0000001400147311 */ /* 0x000e300000301100 */
[----:B0-----:R-:W0:Y:S02]  /*1ab0*/  I2F.F64 R44, R20 ;  /* 0x00000014002c7312 */ /* 0x001e240000201c00 */
[----:B0-----:R-:W-:Y:S01]  /*1ac0*/  DFMA R22, R44, -UR4, R48 ;  /* 0x800000042c167c2b */ /* 0x001fe20008000030 */
[----:B------:R-:W-:Y:S01]  /*1ad0*/  UMOV UR4, 0x33145c00 ;  /* 0x33145c0000047882 */ /* 0x000fe20000000000 */
[----:B------:R-:W-:-:S06]  /*1ae0*/  UMOV UR5, 0x3c91a626 ;  /* 0x3c91a62600057882 */ /* 0x000fcc0000000000 */
[----:B------:R-:W-:Y:S01]  /*1af0*/  DFMA R22, R44, -UR4, R22 ;  /* 0x800000042c167c2b */ /* 0x000fe20008000016 */
[----:B------:R-:W-:Y:S01]  /*1b00*/  UMOV UR4, 0x252049c0 ;  /* 0x252049c000047882 */ /* 0x000fe20000000000 */
[----:B------:R-:W-:-:S06]  /*1b10*/  UMOV UR5, 0x397b839a ;  /* 0x397b839a00057882 */ /* 0x000fcc0000000000 */
[----:B------:R-:W-:Y:S01]  /*1b20*/  DFMA R44, R44, -UR4, R22 ;  /* 0x800000042c2c7c2b */ /* 0x000fe20008000016 */
[----:B------:R-:W-:Y:S10]  /*1b30*/  @!P1 BRA `(.L_x_24) ;  /* 0x0000000000189947 */ /* 0x000ff40003800000 */
[----:B------:R-:W-:Y:S01]  /*1b40*/  IMAD.MOV.U32 R50, RZ, RZ, R48 ;  /* 0x000000ffff327224 */ /* 0x000fe200078e0030 */
[----:B------:R-:W-:Y:S01]  /*1b50*/  MOV R26, 0x1b80 ;  /* 0x00001b80001a7802 */ /* 0x000fe20000000f00 */
[----:B------:R-:W-:-:S07]  /*1b60*/  IMAD.MOV.U32 R27, RZ, RZ, R49 ;  /* 0x000000ffff1b7224 */ /* 0x000fce00078e0031 */
[----:B------:R-:W-:Y:S05]  /*1b70*/  CALL.REL.NOINC `($_Z12wos3d_kernelPKdS0_S0_PKiPdiy$__internal_trig_reduction_slowpathd) ;  /* 0x0000002400747944 */ /* 0x000fea0003c00000 */
[----:B------:R-:W-:Y:S02]  /*1b80*/  IMAD.MOV.U32 R44, RZ, RZ, R50 ;  /* 0x000000ffff2c7224 */ /* 0x000fe400078e0032 */
[----:B------:R-:W-:-:S07]  /*1b90*/  IMAD.MOV.U32 R45, RZ, RZ, R51 ;  /* 0x000000ffff2d7224 */ /* 0x000fce00078e0033 */
.L_x_24:
[----:B------:R-:W-:Y:S05]  /*1ba0*/  BSYNC.RECONVERGENT B3 ;  /* 0x0000000000037941 */ /* 0x000fea0003800200 */
.L_x_23:
[----:B------:R-:W-:-:S07]  /*1bb0*/  IADD3 R54, PT, PT, R20, 0x1, RZ ;  /* 0x0000000114367810 */ /* 0x000fce0007ffe0ff */
.L_x_22:
[----:B------:R-:W-:Y:S05]  /*1bc0*/  BSYNC.RECONVERGENT B2 ;  /* 0x0000000000027941 */ /* 0x000fea0003800200 */
.L_x_21:
[----:B------:R-:W0:Y:S01]  /*1bd0*/  LDCU.64 UR4, c[0x4][0x48] ;  /* 0x01000900ff0477ac */ /* 0x000e220008000a00 */
[----:B------:R-:W-:-:S05]  /*1be0*/  IMAD.SHL.U32 R20, R54, 0x40, RZ ;  /* 0x0000004036147824 */ /* 0x000fca00078e00ff */
[----:B------:R-:W-:-:S04]  /*1bf0*/  LOP3.LUT R20, R20, 0x40, RZ, 0xc0, !PT ;  /* 0x0000004014147812 */ /* 0x000fc800078ec0ff */
[----:B0-----:R-:W-:-:S05]  /*1c00*/  IADD3 R56, P1, PT, R20, UR4, RZ ;  /* 0x0000000414387c10 */ /* 0x001fca000ff3e0ff */
[----:B------:R-:W-:-:S05]  /*1c10*/  IMAD.X R57, RZ, RZ, UR5, P1 ;  /* 0x00000005ff397e24 */ /* 0x000fca00088e06ff */
[----:B------:R-:W2:Y:S04]  /*1c20*/  LDG.E.128.CONSTANT R20, desc[UR6][R56.64] ;  /* 0x0000000638147981 */ /* 0x000ea8000c1e9d00 */
[----:B------:R-:W3:Y:S04]  /*1c30*/  LDG.E.128.CONSTANT R24, desc[UR6][R56.64+0x10] ;  /* 0x0000100638187981 */ /* 0x000ee8000c1e9d00 */
[----:B------:R-:W4:Y:S01]  /*1c40*/  LDG.E.128.CONSTANT R28, desc[UR6][R56.64+0x20] ;  /* 0x00002006381c7981 */ /* 0x000f22000c1e9d00 */
[----:B------:R-:W-:Y:S01]  /*1c50*/  LOP3.LUT R50, R54, 0x1, RZ, 0xc0, !PT ;  /* 0x0000000136327812 */ /* 0x000fe200078ec0ff */
[----:B------:R-:W-:Y:S01]  /*1c60*/  IMAD.MOV.U32 R51, RZ, RZ, 0x3da8ff83 ;  /* 0x3da8ff83ff337424 */ /* 0x000fe200078e00ff */
[----:B------:R-:W-:Y:S01]  /*1c70*/  DMUL R52, R44, R44 ;  /* 0x0000002c2c347228 */ /* 0x000fe20000000000 */
[----:B------:R-:W-:Y:S01]  /*1c80*/  BSSY.RECONVERGENT B2, `(.L_x_25) ;  /* 0x000002b000027945 */ /* 0x000fe20003800200 */
[----:B------:R-:W-:Y:S01]  /*1c90*/  ISETP.NE.U32.AND P1, PT, R50, 0x1, PT ;  /* 0x000000013200780c */ /* 0x000fe20003f25070 */
[----:B------:R-:W-:-:S03]  /*1ca0*/  IMAD.MOV.U32 R50, RZ, RZ, 0x20fd8164 ;  /* 0x20fd8164ff327424 */ /* 0x000fc600078e00ff */
[----:B------:R-:W-:Y:S02]  /*1cb0*/  FSEL R51, -R51, 0.11223486810922622681, !P1 ;  /* 0x3de5db6533337808 */ /* 0x000fe40004800100 */
[----:B------:R-:W-:-:S06]  /*1cc0*/  FSEL R50, R50, -8.06006814911005101289e+34, !P1 ;  /* 0xf9785eba32327808 */ /* 0x000fcc0004800000 */
[----:B--2---:R-:W-:Y:S02]  /*1cd0*/  DFMA R20, R52, R50, R20 ;  /* 0x000000323414722b */ /* 0x004fe40000000014 */
[----:B------:R-:W-:-:S06]  /*1ce0*/  DMUL R50, RZ, +INF ;  /* 0x7ff00000ff327828 */ /* 0x000fcc0000000000 */
[----:B------:R-:W-:-:S08]  /*1cf0*/  DFMA R20, R52, R20, R22 ;  /* 0x000000143414722b */ /* 0x000fd00000000016 */
[----:B---3--:R-:W-:-:S08]  /*1d00*/  DFMA R20, R52, R20, R24 ;  /* 0x000000143414722b */ /* 0x008fd00000000018 */
[----:B------:R-:W-:-:S08]  /*1d10*/  DFMA R20, R52, R20, R26 ;  /* 0x000000143414722b */ /* 0x000fd0000000001a */
[----:B----4-:R-:W-:-:S08]  /*1d20*/  DFMA R20, R52, R20, R28 ;  /* 0x000000143414722b */ /* 0x010fd0000000001c */
[----:B------:R-:W-:-:S08]  /*1d30*/  DFMA R20, R52, R20, R30 ;  /* 0x000000143414722b */ /* 0x000fd0000000001e */
[----:B------:R-:W-:Y:S02]  /*1d40*/  DFMA R44, R20, R44, R44 ;  /* 0x0000002c142c722b */ /* 0x000fe4000000002c */
[----:B------:R-:W-:-:S10]  /*1d50*/  DFMA R20, R52, R20, 1 ;  /* 0x3ff000003414742b */ /* 0x000fd40000000014 */
[----:B------:R-:W-:Y:S02]  /*1d60*/  FSEL R22, R20, R44, !P1 ;  /* 0x0000002c14167208 */ /* 0x000fe40004800000 */
[----:B------:R-:W-:Y:S02]  /*1d70*/  FSEL R23, R21, R45, !P1 ;  /* 0x0000002d15177208 */ /* 0x000fe40004800000 */
[----:B------:R-:W-:Y:S01]  /*1d80*/  LOP3.LUT P1, RZ, R54, 0x2, RZ, 0xc0, !PT ;  /* 0x0000000236ff7812 */ /* 0x000fe2000782c0ff */
[----:B------:R-:W-:-:S03]  /*1d90*/  IMAD.MOV.U32 R54, RZ, RZ, RZ ;  /* 0x000000ffff367224 */ /* 0x000fc600078e00ff */
[----:B------:R-:W-:-:S10]  /*1da0*/  DADD R20, RZ, -R22 ;  /* 0x00000000ff147229 */ /* 0x000fd40000000816 */
[----:B------:R-:W-:Y:S02]  /*1db0*/  FSEL R44, R22, R20, !P1 ;  /* 0x00000014162c7208 */ /* 0x000fe40004800000 */
[----:B------:R-:W-:Y:S01]  /*1dc0*/  FSEL R45, R23, R21, !P1 ;  /* 0x00000015172d7208 */ /* 0x000fe20004800000 */
[----:B------:R-:W-:Y:S06]  /*1dd0*/  @!P3 BRA `(.L_x_26) ;  /* 0x000000000054b947 */ /* 0x000fec0003800000 */
[----:B------:R-:W-:Y:S01]  /*1de0*/  UMOV UR4, 0x6dc9c883 ;  /* 0x6dc9c88300047882 */ /* 0x000fe20000000000 */
[----:B------:R-:W-:Y:S01]  /*1df0*/  UMOV UR5, 0x3fe45f30 ;  /* 0x3fe45f3000057882 */ /* 0x000fe20000000000 */
[C---:B------:R-:W-:Y:S02]  /*1e00*/  DSETP.GE.AND P1, PT, R48.reuse, 2.14748364800000000000e+09, PT ;  /* 0x41e000003000742a */ /* 0x040fe40003f26000 */
        /* <DEDUP_REMOVED lines=17> */
[----:B------:R-:W-:-:S07]  /*1f20*/  IMAD.MOV.U32 R54, RZ, RZ, R20 ;  /* 0x000000ffff367224 */ /* 0x000fce00078e0014 */
.L_x_26:
[----:B------:R-:W-:Y:S05]  /*1f30*/  BSYNC.RECONVERGENT B2 ;  /* 0x0000000000027941 */ /* 0x000fea0003800200 */
.L_x_25:
        /* <DEDUP_REMOVED lines=11> */
[----:B------:R-:W-:Y:S01]  /*1ff0*/  ISETP.GT.AND P2, PT, R47, 0xfffff, PT ;  /* 0x000fffff2f00780c */ /* 0x000fe20003f44270 */
[----:B------:R-:W-:Y:S01]  /*2000*/  BSSY.RECONVERGENT B2, `(.L_x_27) ;  /* 0x0000062000027945 */ /* 0x000fe20003800200 */
[----:B------:R-:W-:Y:S01]  /*2010*/  ISETP.NE.U32.AND P1, PT, R48, 0x1, PT ;  /* 0x000000013000780c */ /* 0x000fe20003f25070 */
[----:B------:R-:W-:-:S03]  /*2020*/  IMAD.MOV.U32 R48, RZ, RZ, 0x20fd8164 ;  /* 0x20fd8164ff307424 */ /* 0x000fc600078e00ff */
[----:B------:R-:W-:Y:S02]  /*2030*/  FSEL R49, -R49, 0.11223486810922622681, !P1 ;  /* 0x3de5db6531317808 */ /* 0x000fe40004800100 */
[----:B------:R-:W-:-:S06]  /*2040*/  FSEL R48, R48, -8.06006814911005101289e+34, !P1 ;  /* 0xf9785eba30307808 */ /* 0x000fcc0004800000 */
[----:B--2---:R-:W-:-:S08]  /*2050*/  DFMA R20, R52, R48, R20 ;  /* 0x000000303414722b */ /* 0x004fd00000000014 */
[----:B------:R-:W-:-:S08]  /*2060*/  DFMA R20, R52, R20, R22 ;  /* 0x000000143414722b */ /* 0x000fd00000000016 */
[----:B---3--:R-:W-:-:S08]  /*2070*/  DFMA R20, R52, R20, R24 ;  /* 0x000000143414722b */ /* 0x008fd00000000018 */
[----:B------:R-:W-:Y:S01]  /*2080*/  DFMA R20, R52, R20, R26 ;  /* 0x000000143414722b */ /* 0x000fe2000000001a */
[----:B------:R-:W-:-:S07]  /*2090*/  IMAD.MOV.U32 R26, RZ, RZ, R46 ;  /* 0x000000ffff1a7224 */ /* 0x000fce00078e002e */
[----:B----4-:R-:W-:-:S08]  /*20a0*/  DFMA R20, R52, R20, R28 ;  /* 0x000000143414722b */ /* 0x010fd0000000001c */
[----:B------:R-:W-:-:S08]  /*20b0*/  DFMA R20, R52, R20, R30 ;  /* 0x000000143414722b */ /* 0x000fd0000000001e */
[----:B------:R-:W-:Y:S02]  /*20c0*/  DFMA R50, R20, R50, R50 ;  /* 0x000000321432722b */ /* 0x000fe40000000032 */
[----:B------:R-:W-:-:S10]  /*20d0*/  DFMA R20, R52, R20, 1 ;  /* 0x3ff000003414742b */ /* 0x000fd40000000014 */
[----:B------:R-:W-:Y:S01]  /*20e0*/  FSEL R22, R20, R50, !P1 ;  /* 0x0000003214167208 */ /* 0x000fe20004800000 */
[----:B------:R-:W-:Y:S01]  /*20f0*/  IMAD.MOV.U32 R50, RZ, RZ, R47 ;  /* 0x000000ffff327224 */ /* 0x000fe200078e002f */
[----:B------:R-:W-:Y:S01]  /*2100*/  @!P2 DMUL R46, R46, 1.80143985094819840000e+16 ;  /* 0x435000002e2ea828 */ /* 0x000fe20000000000 */
[----:B------:R-:W-:Y:S01]  /*2110*/  FSEL R23, R21, R51, !P1 ;  /* 0x0000003315177208 */ /* 0x000fe20004800000 */
[----:B------:R-:W-:Y:S01]  /*2120*/  IMAD.MOV.U32 R51, RZ, RZ, -0x3ff ;  /* 0xfffffc01ff337424 */ /* 0x000fe200078e00ff */
[----:B------:R-:W-:Y:S01]  /*2130*/  LOP3.LUT P1, RZ, R54, 0x2, RZ, 0xc0, !PT ;  /* 0x0000000236ff7812 */ /* 0x000fe2000782c0ff */
[----:B------:R-:W-:-:S03]  /*2140*/  @!P2 IMAD.MOV.U32 R51, RZ, RZ, -0x435 ;  /* 0xfffffbcbff33a424 */ /* 0x000fc600078e00ff */
[----:B------:R-:W-:-:S03]  /*2150*/  DADD R20, RZ, -R22 ;  /* 0x00000000ff147229 */ /* 0x000fc60000000816 */
[----:B------:R-:W-:Y:S02]  /*2160*/  @!P2 IMAD.MOV.U32 R50, RZ, RZ, R47 ;  /* 0x000000ffff32a224 */ /* 0x000fe400078e002f */
[----:B------:R-:W-:-:S03]  /*2170*/  @!P2 IMAD.MOV.U32 R26, RZ, RZ, R46 ;  /* 0x000000ffff1aa224 */ /* 0x000fc600078e002e */
[----:B------:R-:W-:Y:S02]  /*2180*/  IADD3 R24, PT, PT, R50, -0x1, RZ ;  /* 0xffffffff32187810 */ /* 0x000fe40007ffe0ff */
[----:B------:R-:W-:Y:S02]  /*2190*/  FSEL R48, R22, R20, !P1 ;  /* 0x0000001416307208 */ /* 0x000fe40004800000 */
[----:B------:R-:W-:Y:S02]  /*21a0*/  FSEL R49, R23, R21, !P1 ;  /* 0x0000001517317208 */ /* 0x000fe40004800000 */
[----:B------:R-:W-:-:S04]  /*21b0*/  ISETP.GT.U32.AND P1, PT, R24, 0x7feffffe, PT ;  /* 0x7feffffe1800780c */ /* 0x000fc80003f24070 */
[----:B------:R-:W-:-:S09]  /*21c0*/  DMUL R48, R18, R48 ;  /* 0x0000003012307228 */ /* 0x000fd20000000000 */
[----:B------:R-:W-:Y:S05]  /*21d0*/  @P1 BRA `(.L_x_28) ;  /* 0x0000000000f81947 */ /* 0x000fea0003800000 */
[----:B------:R-:W-:Y:S01]  /*21e0*/  LOP3.LUT R20, R50, 0xfffff, RZ, 0xc0, !PT ;  /* 0x000fffff32147812 */ /* 0x000fe200078ec0ff */
[----:B------:R-:W-:Y:S01]  /*21f0*/  IMAD.MOV.U32 R24, RZ, RZ, RZ ;  /* 0x000000ffff187224 */ /* 0x000fe200078e00ff */
[----:B------:R-:W-:Y:S01]  /*2200*/  UMOV UR4, 0x3ae80f1e ;  /* 0x3ae80f1e00047882 */ /* 0x000fe20000000000 */
[----:B------:R-:W-:Y:S01]  /*2210*/  IMAD.MOV.U32 R28, RZ, RZ, -0x748574fc ;  /* 0x8b7a8b04ff1c7424 */ /* 0x000fe200078e00ff */
[----:B------:R-:W-:Y:S01]  /*2220*/  LOP3.LUT R27, R20, 0x3ff00000, RZ, 0xfc, !PT ;  /* 0x3ff00000141b7812 */ /* 0x000fe200078efcff */
[----:B------:R-:W-:Y:S01]  /*2230*/  IMAD.MOV.U32 R29, RZ, RZ, 0x3ed0ee25 ;  /* 0x3ed0ee25ff1d7424 */ /* 0x000fe200078e00ff */
[----:B------:R-:W-:Y:S01]  /*2240*/  UMOV UR5, 0x3eb1380b ;  /* 0x3eb1380b00057882 */ /* 0x000fe20000000000 */
[----:B------:R-:W-:Y:S02]  /*2250*/  LEA.HI R50, R50, R51, RZ, 0xc ;  /* 0x0000003332327211 */ /* 0x000fe400078f60ff */
[----:B------:R-:W-:-:S13]  /*2260*/  ISETP.GE.U32.AND P1, PT, R27, 0x3ff6a09f, PT ;  /* 0x3ff6a09f1b00780c */ /* 0x000fda0003f26070 */
[----:B------:R-:W-:Y:S02]  /*2270*/  @P1 VIADD R21, R27, 0xfff00000 ;  /* 0xfff000001b151836 */ /* 0x000fe40000000000 */
[----:B------:R-:W-:Y:S02]  /*2280*/  @P1 VIADD R50, R50, 0x1 ;  /* 0x0000000132321836 */ /* 0x000fe40000000000 */
        /* <DEDUP_REMOVED lines=12> */
[----:B------:R-:W-:-:S06]  /*2350*/  UMOV UR5, 0x3ef3b266 ;  /* 0x3ef3b26600057882 */ /* 0x000fcc0000000000 */
[----:B------:R-:W-:Y:S01]  /*2360*/  DFMA R28, R20, R28, UR4 ;  /* 0x00000004141c7e2b */ /* 0x000fe2000800001c */
[----:B------:R-:W-:Y:S01]  /*2370*/  UMOV UR4, 0xa9ab0956 ;  /* 0xa9ab095600047882 */ /* 0x000fe20000000000 */
[----:B------:R-:W-:-:S06]  /*2380*/  UMOV UR5, 0x3f1745cb ;  /* 0x3f1745cb00057882 */ /* 0x000fcc0000000000 */
[----:B------:R-:W-:Y:S01]  /*2390*/  DFMA R30, R20, R28, UR4 ;  /* 0x00000004141e7e2b */ /* 0x000fe2000800001c */
[----:B------:R-:W-:Y:S01]  /*23a0*/  UMOV UR4, 0x2d1b5154 ;  /* 0x2d1b515400047882 */ /* 0x000fe20000000000 */
[----:B------:R-:W-:Y:S01]  /*23b0*/  DADD R28, R26, -R22 ;  /* 0x000000001a1c7229 */ /* 0x000fe20000000816 */
[----:B------:R-:W-:-:S05]  /*23c0*/  UMOV UR5, 0x3f3c71c7 ;  /* 0x3f3c71c700057882 */ /* 0x000fca0000000000 */
[----:B------:R-:W-:Y:S01]  /*23d0*/  DFMA R30, R20, R30, UR4 ;  /* 0x00000004141e7e2b */ /* 0x000fe2000800001e */
[----:B------:R-:W-:Y:S01]  /*23e0*/  UMOV UR4, 0x923be72d ;  /* 0x923be72d00047882 */ /* 0x000fe20000000000 */
[----:B------:R-:W-:Y:S01]  /*23f0*/  DADD R28, R28, R28 ;  /* 0x000000001c1c7229 */ /* 0x000fe2000000001c */
[----:B------:R-:W-:-:S05]  /*2400*/  UMOV UR5, 0x3f624924 ;  /* 0x3f62492400057882 */ /* 0x000fca0000000000 */
[----:B------:R-:W-:Y:S01]  /*2410*/  DFMA R30, R20, R30, UR4 ;  /* 0x00000004141e7e2b */ /* 0x000fe2000800001e */
[----:B------:R-:W-:Y:S01]  /*2420*/  UMOV UR4, 0x9999a3c4 ;  /* 0x9999a3c400047882 */ /* 0x000fe20000000000 */
[----:B------:R-:W-:Y:S01]  /*2430*/  DFMA R28, R26, -R22, R28 ;  /* 0x800000161a1c722b */ /* 0x000fe2000000001c */
[----:B------:R-:W-:Y:S01]  /*2440*/  UMOV UR5, 0x3f899999 ;  /* 0x3f89999900057882 */ /* 0x000fe20000000000 */
[----:B------:R-:W-:Y:S01]  /*2450*/  LOP3.LUT R26, R50, 0x80000000, RZ, 0x3c, !PT ;  /* 0x80000000321a7812 */ /* 0x000fe200078e3cff */
[----:B------:R-:W-:-:S03]  /*2460*/  IMAD.MOV.U32 R27, RZ, RZ, 0x43300000 ;  /* 0x43300000ff1b7424 */ /* 0x000fc600078e00ff */
[----:B------:R-:W-:Y:S01]  /*2470*/  DFMA R30, R20, R30, UR4 ;  /* 0x00000004141e7e2b */ /* 0x000fe2000800001e */
[----:B------:R-:W-:Y:S01]  /*2480*/  UMOV UR4, 0x80000000 ;  /* 0x8000000000047882 */ /* 0x000fe20000000000 */
[----:B------:R-:W-:Y:S01]  /*2490*/  UMOV UR5, 0x43300000 ;  /* 0x4330000000057882 */ /* 0x000fe20000000000 */
[----:B------:R-:W-:Y:S02]  /*24a0*/  DMUL R28, R24, R28 ;  /* 0x0000001c181c7228 */ /* 0x000fe40000000000 */
[----:B------:R-:W-:Y:S01]  /*24b0*/  DADD R26, R26, -UR4 ;  /* 0x800000041a1a7e29 */ /* 0x000fe20008000000 */
[----:B------:R-:W-:Y:S01]  /*24c0*/  UMOV UR4, 0x55555554 ;  /* 0x5555555400047882 */ /* 0x000fe20000000000 */
[----:B------:R-:W-:Y:S02]  /*24d0*/  UMOV UR5, 0x3fb55555 ;  /* 0x3fb5555500057882 */ /* 0x000fe40000000000 */
[----:B------:R-:W-:Y:S01]  /*24e0*/  DFMA R30, R20, R30, UR4 ;  /* 0x00000004141e7e2b */ /* 0x000fe2000800001e */
[----:B------:R-:W-:Y:S01]  /*24f0*/  UMOV UR4, 0xfefa39ef ;  /* 0xfefa39ef00047882 */ /* 0x000fe20000000000 */
[----:B------:R-:W-:-:S02]  /*2500*/  UMOV UR5, 0x3fe62e42 ;  /* 0x3fe62e4200057882 */ /* 0x000fc40000000000 */
[----:B------:R-:W-:-:S04]  /*2510*/  DFMA R24, R26, UR4, R22 ;  /* 0x000000041a187c2b */ /* 0x000fc80008000016 */
[----:B------:R-:W-:-:S04]  /*2520*/  DMUL R30, R20, R30 ;  /* 0x0000001e141e7228 */ /* 0x000fc80000000000 */
[----:B------:R-:W-:Y:S01]  /*2530*/  DFMA R20, R26, -UR4, R24 ;  /* 0x800000041a147c2b */ /* 0x000fe20008000018 */
[----:B------:R-:W-:Y:S01]  /*2540*/  UMOV UR4, 0x3b39803f ;  /* 0x3b39803f00047882 */ /* 0x000fe20000000000 */
[----:B------:R-:W-:Y:S02]  /*2550*/  UMOV UR5, 0x3c7abc9e ;  /* 0x3c7abc9e00057882 */ /* 0x000fe40000000000 */
[----:B------:R-:W-:-:S04]  /*2560*/  DFMA R28, R22, R30, R28 ;  /* 0x0000001e161c722b */ /* 0x000fc8000000001c */
[----:B------:R-:W-:-:S08]  /*2570*/  DADD R20, -R22, R20 ;  /* 0x0000000016147229 */ /* 0x000fd00000000114 */
[----:B------:R-:W-:-:S08]  /*2580*/  DADD R20, R28, -R20 ;  /* 0x000000001c147229 */ /* 0x000fd00000000814 */
[----:B------:R-:W-:-:S08]  /*2590*/  DFMA R20, R26, UR4, R20 ;  /* 0x000000041a147c2b */ /* 0x000fd00008000014 */
[----:B------:R-:W-:Y:S01]  /*25a0*/  DADD R46, R24, R20 ;  /* 0x00000000182e7229 */ /* 0x000fe20000000014 */
[----:B------:R-:W-:Y:S10]  /*25b0*/  BRA `(.L_x_29) ;  /* 0x0000000000187947 */ /* 0x000ff40003800000 */
.L_x_28:
[----:B------:R-:W-:Y:S01]  /*25c0*/  IMAD.MOV.U32 R20, RZ, RZ, 0x0 ;  /* 0x00000000ff147424 */ /* 0x000fe200078e00ff */
[----:B------:R-:W-:Y:S01]  /*25d0*/  LOP3.LUT P1, RZ, R47, 0x7fffffff, RZ, 0xc0, !PT ;  /* 0x7fffffff2fff7812 */ /* 0x000fe2000782c0ff */
[----:B------:R-:W-:-:S06]  /*25e0*/  IMAD.MOV.U32 R21, RZ, RZ, 0x7ff00000 ;  /* 0x7ff00000ff157424 */ /* 0x000fcc00078e00ff */
[----:B------:R-:W-:-:S10]  /*25f0*/  DFMA R20, R46, R20, +INF ;  /* 0x7ff000002e14742b */ /* 0x000fd40000000014 */
[----:B------:R-:W-:Y:S02]  /*2600*/  FSEL R46, R20, RZ, P1 ;  /* 0x000000ff142e7208 */ /* 0x000fe40000800000 */
[----:B------:R-:W-:-:S07]  /*2610*/  FSEL R47, R21, -QNAN , P1 ;  /* 0xfff00000152f7808 */ /* 0x000fce0000800000 */
.L_x_29:
[----:B------:R-:W-:Y:S05]  /*2620*/  BSYNC.RECONVERGENT B2 ;  /* 0x0000000000027941 */ /* 0x000fea0003800200 */
.L_x_27:
[----:B------:R-:W0:Y:S01]  /*2630*/  I2F.F64.U32 R20, R37 ;  /* 0x0000002500147312 */ /* 0x000e220000201800 */
[----:B------:R-:W-:Y:S01]  /*2640*/  IMAD.MOV.U32 R22, RZ, RZ, 0x0 ;  /* 0x00000000ff167424 */ /* 0x000fe200078e00ff */
[----:B------:R-:W-:Y:S01]  /*2650*/  UMOV UR4, 0xf01b866e ;  /* 0xf01b866e00047882 */ /* 0x000fe20000000000 */
[----:B------:R-:W-:Y:S01]  /*2660*/  IMAD.MOV.U32 R23, RZ, RZ, 0x3df00000 ;  /* 0x3df00000ff177424 */ /* 0x000fe200078e00ff */
[----:B------:R-:W-:Y:S01]  /*2670*/  UMOV UR5, 0x401921f9 ;  /* 0x401921f900057882 */ /* 0x000fe20000000000 */
[----:B------:R-:W-:Y:S01]  /*2680*/  BSSY.RECONVERGENT B2, `(.L_x_30) ;  /* 0x0000020000027945 */ /* 0x000fe20003800200 */
[----:B------:R-:W-:Y:S01]  /*2690*/  DMUL R46, R46, -2 ;  /* 0xc00000002e2e7828 */ /* 0x000fe20000000000 */
[----:B------:R-:W-:Y:S01]  /*26a0*/  IMAD.MOV.U32 R56, RZ, RZ, 0x1 ;  /* 0x00000001ff387424 */ /* 0x000fe200078e00ff */
[----:B------:R-:W-:Y:S02]  /*26b0*/  DMUL R54, RZ, +INF ;  /* 0x7ff00000ff367828 */ /* 0x000fe40000000000 */
[----:B0-----:R-:W-:-:S08]  /*26c0*/  DFMA R20, R20, R22, 2.3283064365386962891e-10 ;  /* 0x3df000001414742b */ /* 0x001fd00000000016 */
[----:B------:R-:W-:-:S08]  /*26d0*/  DMUL R26, R20, UR4 ;  /* 0x00000004141a7c28 */ /* 0x000fd00008000000 */
        /* <DEDUP_REMOVED lines=19> */
[----:B------:R-:W-:Y:S02]  /*2810*/  MOV R50, R26 ;  /* 0x0000001a00327202 */ /* 0x000fe40000000f00 */
[----:B------:R-:W-:-:S07]  /*2820*/  MOV R26, 0x2840 ;  /* 0x00002840001a7802 */ /* 0x000fce0000000f00 */
[----:B------:R-:W-:Y:S05]  /*2830*/  CALL.REL.NOINC `($_Z12wos3d_kernelPKdS0_S0_PKiPdiy$__internal_trig_reduction_slowpathd) ;  /* 0x0000001800447944 */ /* 0x000fea0003c00000 */
[----:B------:R-:W-:Y:S02]  /*2840*/  IMAD.MOV.U32 R54, RZ, RZ, R50 ;  /* 0x000000ffff367224 */ /* 0x000fe400078e0032 */
[----:B------:R-:W-:-:S07]  /*2850*/  IMAD.MOV.U32 R55, RZ, RZ, R51 ;  /* 0x000000ffff377224 */ /* 0x000fce00078e0033 */
.L_x_33:
[----:B------:R-:W-:Y:S05]  /*2860*/  BSYNC.RECONVERGENT B3 ;  /* 0x0000000000037941 */ /* 0x000fea0003800200 */
.L_x_32:
[----:B------:R-:W-:-:S07]  /*2870*/  VIADD R56, R20, 0x1 ;  /* 0x0000000114387836 */ /* 0x000fce0000000000 */
.L_x_31:
[----:B------:R-:W-:Y:S05]  /*2880*/  BSYNC.RECONVERGENT B2 ;  /* 0x0000000000027941 */ /* 0x000fea0003800200 */
.L_x_30:
[----:B------:R-:W0:Y:S01]  /*2890*/  LDCU.64 UR4, c[0x4][0x48] ;  /* 0x01000900ff0477ac */ /* 0x000e220008000a00 */
[----:B------:R-:W-:-:S05]  /*28a0*/  IMAD.SHL.U32 R20, R56, 0x40, RZ ;  /* 0x0000004038147824 */ /* 0x000fca00078e00ff */
[----:B------:R-:W-:-:S04]  /*28b0*/  LOP3.LUT R20, R20, 0x40, RZ, 0xc0, !PT ;  /* 0x0000004014147812 */ /* 0x000fc800078ec0ff */
[----:B0-----:R-:W-:-:S05]  /*28c0*/  IADD3 R58, P1, PT, R20, UR4, RZ ;  /* 0x00000004143a7c10 */ /* 0x001fca000ff3e0ff */
[----:B------:R-:W-:-:S05]  /*28d0*/  IMAD.X R59, RZ, RZ, UR5, P1 ;  /* 0x00000005ff3b7e24 */ /* 0x000fca00088e06ff */
[----:B------:R-:W2:Y:S01]  /*28e0*/  LDG.E.128.CONSTANT R20, desc[UR6][R58.64] ;  /* 0x000000063a147981 */ /* 0x000ea2000c1e9d00 */
[----:B------:R-:W-:Y:S01]  /*28f0*/  LOP3.LUT R24, R56, 0x1, RZ, 0xc0, !PT ;  /* 0x0000000138187812 */ /* 0x000fe200078ec0ff */
[----:B------:R-:W-:Y:S01]  /*2900*/  IMAD.MOV.U32 R25, RZ, RZ, 0x20fd8164 ;  /* 0x20fd8164ff197424 */ /* 0x000fe200078e00ff */
[----:B------:R-:W-:Y:S01]  /*2910*/  DMUL R52, R54, R54 ;  /* 0x0000003636347228 */ /* 0x000fe20000000000 */
[----:B------:R-:W-:Y:S01]  /*2920*/  IMAD.MOV.U32 R26, RZ, RZ, 0x3da8ff83 ;  /* 0x3da8ff83ff1a7424 */ /* 0x000fe200078e00ff */
[----:B------:R-:W-:Y:S01]  /*2930*/  ISETP.NE.U32.AND P1, PT, R24, 0x1, PT ;  /* 0x000000011800780c */ /* 0x000fe20003f25070 */
[----:B------:R-:W3:Y:S03]  /*2940*/  LDG.E.128.CONSTANT R28, desc[UR6][R58.64+0x20] ;  /* 0x000020063a1c7981 */ /* 0x000ee6000c1e9d00 */
[----:B------:R-:W-:Y:S02]  /*2950*/  FSEL R24, R25, -8.06006814911005101289e+34, !P1 ;  /* 0xf9785eba19187808 */ /* 0x000fe40004800000 */
[----:B------:R-:W-:-:S06]  /*2960*/  FSEL R25, -R26, 0.11223486810922622681, !P1 ;  /* 0x3de5db651a197808 */ /* 0x000fcc0004800100 */
[C---:B--2---:R-:W-:Y:S01]  /*2970*/  DFMA R20, R52.reuse, R24, R20 ;  /* 0x000000183414722b */ /* 0x044fe20000000014 */
[----:B------:R-:W2:Y:S01]  /*2980*/  LDG.E.128.CONSTANT R24, desc[UR6][R58.64+0x10] ;  /* 0x000010063a187981 */ /* 0x000ea2000c1e9d00 */
[----:B------:R-:W0:Y:S06]  /*2990*/  MUFU.RSQ64H R51, R47 ;  /* 0x0000002f00337308 */ /* 0x000e2c0000001c00 */
[----:B------:R-:W-:Y:S01]  /*29a0*/  DFMA R20, R52, R20, R22 ;  /* 0x000000143414722b */ /* 0x000fe20000000016 */
[----:B------:R-:W-:-:S06]  /*29b0*/  VIADD R50, R47, 0xfcb00000 ;  /* 0xfcb000002f327836 */ /* 0x000fcc0000000000 */
[----:B0-----:R-:W-:-:S08]  /*29c0*/  DMUL R22, R50, R50 ;  /* 0x0000003232167228 */ /* 0x001fd00000000000 */
[----:B------:R-:W-:Y:S01]  /*29d0*/  DFMA R22, R46, -R22, 1 ;  /* 0x3ff000002e16742b */ /* 0x000fe20000000816 */
[----:B------:R-:W-:Y:S01]  /*29e0*/  ISETP.GE.U32.AND P2, PT, R50, 0x7ca00000, PT ;  /* 0x7ca000003200780c */ /* 0x000fe20003f46070 */
[----:B------:R-:W-:Y:S01]  /*29f0*/  DMUL R44, R18, R44 ;  /* 0x0000002c122c7228 */ /* 0x000fe20000000000 */
[----:B------:R-:W-:Y:S01]  /*2a00*/  BSSY.RECONVERGENT B2, `(.L_x_34) ;  /* 0x000001d000027945 */ /* 0x000fe20003800200 */
[----:B--2---:R-:W-:-:S08]  /*2a10*/  DFMA R24, R52, R20, R24 ;  /* 0x000000143418722b */ /* 0x004fd00000000018 */
[----:B------:R-:W-:Y:S01]  /*2a20*/  DFMA R24, R52, R24, R26 ;  /* 0x000000183418722b */ /* 0x000fe2000000001a */
[----:B------:R-:W-:Y:S02]  /*2a30*/  IMAD.MOV.U32 R20, RZ, RZ, 0x0 ;  /* 0x00000000ff147424 */ /* 0x000fe400078e00ff */
[----:B------:R-:W-:-:S05]  /*2a40*/  IMAD.MOV.U32 R21, RZ, RZ, 0x3fd80000 ;  /* 0x3fd80000ff157424 */ /* 0x000fca00078e00ff */
[----:B---3--:R-:W-:Y:S02]  /*2a50*/  DFMA R28, R52, R24, R28 ;  /* 0x00000018341c722b */ /* 0x008fe4000000001c */
[----:B------:R-:W-:-:S06]  /*2a60*/  DFMA R20, R22, R20, 0.5 ;  /* 0x3fe000001614742b */ /* 0x000fcc0000000014 */
[----:B------:R-:W-:Y:S02]  /*2a70*/  DFMA R30, R52, R28, R30 ;  /* 0x0000001c341e722b */ /* 0x000fe4000000001e */
[----:B------:R-:W-:-:S06]  /*2a80*/  DMUL R28, R50, R22 ;  /* 0x00000016321c7228 */ /* 0x000fcc0000000000 */
[----:B------:R-:W-:Y:S02]  /*2a90*/  DFMA R54, R30, R54, R54 ;  /* 0x000000361e36722b */ /* 0x000fe40000000036 */
[----:B------:R-:W-:Y:S02]  /*2aa0*/  DFMA R28, R20, R28, R50 ;  /* 0x0000001c141c722b */ /* 0x000fe40000000032 */
[----:B------:R-:W-:-:S06]  /*2ab0*/  DFMA R30, R52, R30, 1 ;  /* 0x3ff00000341e742b */ /* 0x000fcc000000001e */
[----:B------:R-:W-:-:S04]  /*2ac0*/  DMUL R24, R46, R28 ;  /* 0x0000001c2e187228 */ /* 0x000fc80000000000 */
[----:B------:R-:W-:Y:S02]  /*2ad0*/  FSEL R26, R30, R54, !P1 ;  /* 0x000000361e1a7208 */ /* 0x000fe40004800000 */
[----:B------:R-:W-:Y:S02]  /*2ae0*/  FSEL R27, R31, R55, !P1 ;  /* 0x000000371f1b7208 */ /* 0x000fe40004800000 */
[----:B------:R-:W-:Y:S01]  /*2af0*/  DFMA R20, R24, -R24, R46 ;  /* 0x800000181814722b */ /* 0x000fe2000000002e */
[----:B------:R-:W-:-:S03]  /*2b00*/  VIADD R23, R29, 0xfff00000 ;  /* 0xfff000001d177836 */ /* 0x000fc60000000000 */
[----:B------:R-:W-:Y:S01]  /*2b10*/  DADD R30, RZ, -R26 ;  /* 0x00000000ff1e7229 */ /* 0x000fe2000000081a */
[----:B------:R-:W-:Y:S01]  /*2b20*/  IMAD.MOV.U32 R22, RZ, RZ, R28 ;  /* 0x000000ffff167224 */ /* 0x000fe200078e001c */
[----:B------:R-:W-:-:S05]  /*2b30*/  LOP3.LUT P1, RZ, R56, 0x2, RZ, 0xc0, !PT ;  /* 0x0000000238ff7812 */ /* 0x000fca000782c0ff */
[----:B------:R-:W-:-:S03]  /*2b40*/  DFMA R18, R20, R22, R24 ;  /* 0x000000161412722b */ /* 0x000fc60000000018 */
[----:B------:R-:W-:Y:S02]  /*2b50*/  FSEL R26, R26, R30, !P1 ;  /* 0x0000001e1a1a7208 */ /* 0x000fe40004800000 */
[----:B------:R-:W-:Y:S01]  /*2b60*/  FSEL R27, R27, R31, !P1 ;  /* 0x0000001f1b1b7208 */ /* 0x000fe20004800000 */
[----:B------:R-:W-:Y:S06]  /*2b70*/  @!P2 BRA `(.L_x_35) ;  /* 0x000000000014a947 */ /* 0x000fec0003800000 */
[----:B------:R-:W-:Y:S01]  /*2b80*/  IMAD.MOV.U32 R22, RZ, RZ, R28 ;  /* 0x000000ffff167224 */ /* 0x000fe200078e001c */
[----:B------:R-:W-:Y:S01]  /*2b90*/  MOV R28, 0x2bd0 ;  /* 0x00002bd0001c7802 */ /* 0x000fe20000000f00 */
[----:B------:R-:W-:Y:S02]  /*2ba0*/  IMAD.MOV.U32 R18, RZ, RZ, R46 ;  /* 0x000000ffff127224 */ /* 0x000fe400078e002e */
[----:B------:R-:W-:-:S07]  /*2bb0*/  IMAD.MOV.U32 R19, RZ, RZ, R47 ;  /* 0x000000ffff137224 */ /* 0x000fce00078e002f */
[----:B------:R-:W-:Y:S05]  /*2bc0*/  CALL.REL.NOINC `($__internal_1_$__cuda_sm20_dsqrt_rn_f64_mediumpath_v1) ;  /* 0x0000001000bc7944 */ /* 0x000fea0003c00000 */
.L_x_35:
[----:B------:R-:W-:Y:S05]  /*2bd0*/  BSYNC.RECONVERGENT B2 ;  /* 0x0000000000027941 */ /* 0x000fea0003800200 */
.L_x_34:
[----:B------:R-:W-:Y:S01]  /*2be0*/  DMUL R20, R48, R48 ;  /* 0x0000003030147228 */ /* 0x000fe20000000000 */
[----:B------:R-:W-:Y:S01]  /*2bf0*/  IMAD.MOV.U32 R22, RZ, RZ, 0x0 ;  /* 0x00000000ff167424 */ /* 0x000fe200078e00ff */
[----:B------:R-:W-:Y:S01]  /*2c00*/  DMUL R26, R18, R26 ;  /* 0x0000001a121a7228 */ /* 0x000fe20000000000 */
[----:B------:R-:W-:Y:S01]  /*2c10*/  IMAD.MOV.U32 R23, RZ, RZ, 0x3fd80000 ;  /* 0x3fd80000ff177424 */ /* 0x000fe200078e00ff */
[----:B------:R-:W-:Y:S04]  /*2c20*/  BSSY.RECONVERGENT B2, `(.L_x_36) ;  /* 0x0000017000027945 */ /* 0x000fe80003800200 */
[----:B------:R-:W-:-:S08]  /*2c30*/  DFMA R18, R44, R44, R20 ;  /* 0x0000002c2c12722b */ /* 0x000fd00000000014 */
[----:B------:R-:W-:-:S06]  /*2c40*/  DFMA R18, R26, R26, R18 ;  /* 0x0000001a1a12722b */ /* 0x000fcc0000000012 */
[----:B------:R-:W0:Y:S04]  /*2c50*/  MUFU.RSQ64H R51, R19 ;  /* 0x0000001300337308 */ /* 0x000e280000001c00 */
[----:B------:R-:W-:-:S04]  /*2c60*/  IADD3 R50, PT, PT, R19, -0x3500000, RZ ;  /* 0xfcb0000013327810 */ /* 0x000fc80007ffe0ff */
[----:B------:R-:W-:Y:S02]  /*2c70*/  ISETP.GE.U32.AND P1, PT, R50, 0x7ca00000, PT ;  /* 0x7ca000003200780c */ /* 0x000fe40003f26070 */
        /* <DEDUP_REMOVED lines=13> */
[----:B------:R-:W-:-:S07]  /*2d50*/  IMAD.MOV.U32 R23, RZ, RZ, R29 ;  /* 0x000000ffff177224 */ /* 0x000fce00078e001d */
[----:B------:R-:W-:Y:S05]  /*2d60*/  CALL.REL.NOINC `($__internal_1_$__cuda_sm20_dsqrt_rn_f64_mediumpath_v1) ;  /* 0x0000001000547944 */ /* 0x000fea0003c00000 */
[----:B------:R-:W-:Y:S02]  /*2d70*/  IMAD.MOV.U32 R22, RZ, RZ, R18 ;  /* 0x000000ffff167224 */ /* 0x000fe400078e0012 */
[----:B------:R-:W-:-:S07]  /*2d80*/  IMAD.MOV.U32 R23, RZ, RZ, R19 ;  /* 0x000000ffff177224 */ /* 0x000fce00078e0013 */
.L_x_37:
[----:B------:R-:W-:Y:S05]  /*2d90*/  BSYNC.RECONVERGENT B2 ;  /* 0x0000000000027941 */ /* 0x000fea0003800200 */
.L_x_36:
[----:B------:R-:W0:Y:S01]  /*2da0*/  MUFU.RCP64H R19, R23 ;  /* 0x0000001700137308 */ /* 0x000e220000001800 */
[----:B------:R-:W-:Y:S01]  /*2db0*/  IMAD.MOV.U32 R18, RZ, RZ, 0x1 ;  /* 0x00000001ff127424 */ /* 0x000fe200078e00ff */
[----:B------:R-:W-:Y:S01]  /*2dc0*/  FSETP.GEU.AND P2, PT, |R45|, 6.5827683646048100446e-37, PT ;  /* 0x036000002d00780b */ /* 0x000fe20003f4e200 */
[----:B------:R-:W-:Y:S04]  /*2dd0*/  BSSY.RECONVERGENT B2, `(.L_x_38) ;  /* 0x0000014000027945 */ /* 0x000fe80003800200 */
[----:B0-----:R-:W-:-:S08]  /*2de0*/  DFMA R20, R18, -R22, 1 ;  /* 0x3ff000001214742b */ /* 0x001fd00000000816 */
[----:B------:R-:W-:-:S08]  /*2df0*/  DFMA R20, R20, R20, R20 ;  /* 0x000000141414722b */ /* 0x000fd00000000014 */
[----:B------:R-:W-:-:S08]  /*2e00*/  DFMA R20, R18, R20, R18 ;  /* 0x000000141214722b */ /* 0x000fd00000000012 */
[----:B------:R-:W-:-:S08]  /*2e10*/  DFMA R18, R20, -R22, 1 ;  /* 0x3ff000001412742b */ /* 0x000fd00000000816 */
[----:B------:R-:W-:-:S08]  /*2e20*/  DFMA R18, R20, R18, R20 ;  /* 0x000000121412722b */ /* 0x000fd00000000014 */
[----:B------:R-:W-:-:S08]  /*2e30*/  DMUL R20, R44, R18 ;  /* 0x000000122c147228 */ /* 0x000fd00000000000 */
[----:B------:R-:W-:-:S08]  /*2e40*/  DFMA R24, R20, -R22, R44 ;  /* 0x800000161418722b */ /* 0x000fd0000000002c */
[----:B------:R-:W-:-:S10]  /*2e50*/  DFMA R20, R18, R24, R20 ;  /* 0x000000181214722b */ /* 0x000fd40000000014 */
[----:B------:R-:W-:-:S05]  /*2e60*/  FFMA R18, RZ, R23, R21 ;  /* 0x00000017ff127223 */ /* 0x000fca0000000015 */
[----:B------:R-:W-:-:S13]  /*2e70*/  FSETP.GT.AND P1, PT, |R18|, 1.469367938527859385e-39, PT ;  /* 0x001000001200780b */ /* 0x000fda0003f24200 */
[----:B------:R-:W-:Y:S05]  /*2e80*/  @P1 BRA P2, `(.L_x_39) ;  /* 0x0000000000201947 */ /* 0x000fea0001000000 */
[----:B------:R-:W-:Y:S01]  /*2e90*/  IMAD.MOV.U32 R24, RZ, RZ, R44 ;  /* 0x000000ffff187224 */ /* 0x000fe200078e002c */
[----:B------:R-:W-:Y:S01]  /*2ea0*/  MOV R54, 0x2ef0 ;  /* 0x00002ef000367802 */ /* 0x000fe20000000f00 */
[----:B------:R-:W-:Y:S02]  /*2eb0*/  IMAD.MOV.U32 R25, RZ, RZ, R45 ;  /* 0x000000ffff197224 */ /* 0x000fe400078e002d */
[----:B------:R-:W-:Y:S02]  /*2ec0*/  IMAD.MOV.U32 R28, RZ, RZ, R22 ;  /* 0x000000ffff1c7224 */ /* 0x000fe400078e0016 */
[----:B------:R-:W-:-:S07]  /*2ed0*/  IMAD.MOV.U32 R29, RZ, RZ, R23 ;  /* 0x000000ffff1d7224 */ /* 0x000fce00078e0017 */
[----:B------:R-:W-:Y:S05]  /*2ee0*/  CALL.REL.NOINC `($__internal_0_$__cuda_sm20_div_rn_f64_full) ;  /* 0x0000000800847944 */ /* 0x000fea0003c00000 */
[----:B------:R-:W-:Y:S02]  /*2ef0*/  IMAD.MOV.U32 R20, RZ, RZ, R24 ;  /* 0x000000ffff147224 */ /* 0x000fe400078e0018 */
[----:B------:R-:W-:-:S07]  /*2f00*/  IMAD.MOV.U32 R21, RZ, RZ, R25 ;  /* 0x000000ffff157224 */ /* 0x000fce00078e0019 */
.L_x_39:
[----:B------:R-:W-:Y:S05]  /*2f10*/  BSYNC.RECONVERGENT B2 ;  /* 0x0000000000027941 */ /* 0x000fea0003800200 */
.L_x_38:
[----:B------:R-:W0:Y:S01]  /*2f20*/  MUFU.RCP64H R19, R23 ;  /* 0x0000001700137308 */ /* 0x000e220000001800 */
[----:B------:R-:W-:Y:S01]  /*2f30*/  MOV R18, 0x1 ;  /* 0x0000000100127802 */ /* 0x000fe20000000f00 */
[----:B------:R-:W-:Y:S01]  /*2f40*/  BSSY.RECONVERGENT B2, `(.L_x_40) ;  /* 0x0000015000027945 */ /* 0x000fe20003800200 */
[----:B------:R-:W-:-:S04]  /*2f50*/  FSETP.GEU.AND P2, PT, |R49|, 6.5827683646048100446e-37, PT ;  /* 0x036000003100780b */ /* 0x000fc80003f4e200 */
        /* <DEDUP_REMOVED lines=19> */
.L_x_41:
[----:B------:R-:W-:Y:S05]  /*3090*/  BSYNC.RECONVERGENT B2 ;  /* 0x0000000000027941 */ /* 0x000fea0003800200 */
.L_x_40:
        /* <DEDUP_REMOVED lines=21> */
.L_x_43:
[----:B------:R-:W-:Y:S05]  /*31f0*/  BSYNC.RECONVERGENT B2 ;  /* 0x0000000000027941 */ /* 0x000fea0003800200 */
.L_x_42:
[C---:B------:R-:W-:Y:S01]  /*3200*/  DFMA R10, R16.reuse, R20, R10 ;  /* 0x00000014100a722b */ /* 0x040fe2000000000a */
[----:B------:R-:W-:Y:S01]  /*3210*/  BSSY.RECONVERGENT B2, `(.L_x_44) ;  /* 0x0000028000027945 */ /* 0x000fe20003800200 */
[C---:B------:R-:W-:Y:S02]  /*3220*/  DFMA R12, R16.reuse, R24, R12 ;  /* 0x00000018100c722b */ /* 0x040fe4000000000c */
[----:B------:R-:W-:-:S11]  /*3230*/  DFMA R14, R16, R18, R14 ;  /* 0x00000012100e722b */ /* 0x000fd6000000000e */
.L_x_48:
[----:B------:R-:W-:Y:S02]  /*3240*/  DSETP.GTU.AND P3, PT, R14, 1, PT ;  /* 0x3ff000000e00742a */ /* 0x000fe40003f6c000 */
[----:B------:R-:W-:Y:S02]  /*3250*/  DSETP.GTU.AND P4, PT, R12, 2, PT ;  /* 0x400000000c00742a */ /* 0x000fe40003f8c000 */
[----:B------:R-:W-:Y:S02]  /*3260*/  DSETP.GTU.AND P2, PT, R10, 3, PT ;  /* 0x400800000a00742a */ /* 0x000fe40003f4c000 */
[----:B------:R-:W-:Y:S02]  /*3270*/  DSETP.GT.AND P1, PT, R12, 1, PT ;  /* 0x3ff000000c00742a */ /* 0x000fe40003f24000 */
[----:B------:R-:W-:Y:S02]  /*3280*/  DSETP.LTU.OR P3, PT, R14, RZ, P3 ;  /* 0x000000ff0e00722a */ /* 0x000fe40001f69400 */
[----:B------:R-:W-:-:S02]  /*3290*/  DSETP.LTU.OR P4, PT, R12, RZ, P4 ;  /* 0x000000ff0c00722a */ /* 0x000fc40002789400 */
[C---:B------:R-:W-:Y:S02]  /*32a0*/  DSETP.LTU.OR P2, PT, R10.reuse, RZ, P2 ;  /* 0x000000ff0a00722a */ /* 0x040fe40001749400 */
[----:B------:R-:W-:-:S04]  /*32b0*/  DSETP.LEU.OR P1, PT, R10, 1, !P1 ;  /* 0x3ff000000a00742a */ /* 0x000fc80004f2b400 */
[----:B------:R-:W-:-:S13]  /*32c0*/  PLOP3.LUT P2, PT, P4, P2, P3, 0xfe, 0x0 ;  /* 0x000000000000781c */ /* 0x000fda0002745f36 */
[----:B------:R-:W-:Y:S05]  /*32d0*/  @!P2 BRA P1, `(.L_x_45) ;  /* 0x00000000006ca947 */ /* 0x000fea0000800000 */
[----:B------:R-:W-:Y:S01]  /*32e0*/  DADD R16, -RZ, -R10 ;  /* 0x00000000ff107229 */ /* 0x000fe2000000090a */
[----:B------:R-:W-:Y:S01]  /*32f0*/  BSSY.RECONVERGENT B3, `(.L_x_46) ;  /* 0x0000018000037945 */ /* 0x000fe20003800200 */
[----:B------:R-:W-:Y:S02]  /*3300*/  DADD R20, -RZ, -R12 ;  /* 0x00000000ff147229 */ /* 0x000fe4000000090c */
[----:B------:R-:W-:Y:S02]  /*3310*/  DSETP.GEU.AND P1, PT, R10, RZ, PT ;  /* 0x000000ff0a00722a */ /* 0x000fe40003f2e000 */
[----:B------:R-:W-:Y:S02]  /*3320*/  DSETP.GEU.AND P3, PT, R12, RZ, PT ;  /* 0x000000ff0c00722a */ /* 0x000fe40003f6e000 */
[----:B------:R-:W-:Y:S02]  /*3330*/  DADD R18, -RZ, -R14 ;  /* 0x00000000ff127229 */ /* 0x000fe4000000090e */
[----:B------:R-:W-:Y:S01]  /*3340*/  DSETP.GEU.AND P2, PT, R14, RZ, PT ;  /* 0x000000ff0e00722a */ /* 0x000fe20003f4e000 */
[----:B------:R-:W-:-:S02]  /*3350*/  FSEL R10, R16, R10, !P1 ;  /* 0x0000000a100a7208 */ /* 0x000fc40004800000 */
[----:B------:R-:W-:Y:S02]  /*3360*/  FSEL R11, R17, R11, !P1 ;  /* 0x0000000b110b7208 */ /* 0x000fe40004800000 */
[----:B------:R-:W-:Y:S02]  /*3370*/  FSEL R12, R20, R12, !P3 ;  /* 0x0000000c140c7208 */ /* 0x000fe40005800000 */
[----:B------:R-:W-:Y:S02]  /*3380*/  FSEL R13, R21, R13, !P3 ;  /* 0x0000000d150d7208 */ /* 0x000fe40005800000 */
[----:B------:R-:W-:Y:S01]  /*3390*/  FSEL R16, R18, R14, !P2 ;  /* 0x0000000e12107208 */ /* 0x000fe20005000000 */
[----:B------:R-:W-:Y:S01]  /*33a0*/  DSETP.GTU.AND P1, PT, R10, 3, PT ;  /* 0x400800000a00742a */ /* 0x000fe20003f2c000 */
[----:B------:R-:W-:Y:S02]  /*33b0*/  FSEL R17, R19, R15, !P2 ;  /* 0x0000000f13117208 */ /* 0x000fe40005000000 */
[----:B------:R-:W-:-:S03]  /*33c0*/  DSETP.GTU.AND P2, PT, R12, 2, PT ;  /* 0x400000000c00742a */ /* 0x000fc60003f4c000 */
[----:B------:R-:W-:Y:S02]  /*33d0*/  DSETP.LTU.OR P1, PT, R10, 1, P1 ;  /* 0x3ff000000a00742a */ /* 0x000fe40000f29400 */
[----:B------:R-:W-:Y:S02]  /*33e0*/  DADD R14, -R16, 2 ;  /* 0x40000000100e7429 */ /* 0x000fe40000000100 */
[----:B------:R-:W-:Y:S02]  /*33f0*/  DSETP.LTU.OR P2, PT, R12, 1, P2 ;  /* 0x3ff000000c00742a */ /* 0x000fe40001749400 */
[----:B------:R-:W-:-:S04]  /*3400*/  DSETP.GT.AND P3, PT, R16, 1, PT ;  /* 0x3ff000001000742a */ /* 0x000fc80003f64000 */
[----:B------:R-:W-:Y:S02]  /*3410*/  PLOP3.LUT P1, PT, P1, P2, PT, 0xf8, 0x8f ;  /* 0x00000000008f781c */ /* 0x000fe40000f25f70 */
[----:B------:R-:W-:Y:S02]  /*3420*/  FSEL R14, R14, R16, P3 ;  /* 0x000000100e0e7208 */ /* 0x000fe40001800000 */
[----:B------:R-:W-:-:S09]  /*3430*/  FSEL R15, R15, R17, P3 ;  /* 0x000000110f0f7208 */ /* 0x000fd20001800000 */
[----:B------:R-:W-:Y:S05]  /*3440*/  @P1 BRA `(.L_x_47) ;  /* 0x0000000000081947 */ /* 0x000fea0003800000 */
[----:B------:R-:W-:Y:S02]  /*3450*/  @P0 DADD R10, -R10, 2 ;  /* 0x400000000a0a0429 */ /* 0x000fe40000000100 */
[----:B------:R-:W-:-:S11]  /*3460*/  @!P0 DADD R12, -R12, 2 ;  /* 0x400000000c0c8429 */ /* 0x000fd60000000100 */
.L_x_47:
[----:B------:R-:W-:Y:S05]  /*3470*/  BSYNC.RECONVERGENT B3 ;  /* 0x0000000000037941 */ /* 0x000fea0003800200 */
.L_x_46:
[----:B------:R-:W-:Y:S05]  /*3480*/  BRA `(.L_x_48) ;  /* 0xfffffffc006c7947 */ /* 0x000fea000383ffff */
.L_x_45:
[----:B------:R-:W-:Y:S05]  /*3490*/  BSYNC.RECONVERGENT B2 ;  /* 0x0000000000027941 */ /* 0x000fea0003800200 */
.L_x_44:
[----:B------:R-:W-:Y:S01]  /*34a0*/  UMOV UR4, 0x79c842fa ;  /* 0x79c842fa00047882 */ /* 0x000fe20000000000 */
[----:B------:R-:W-:Y:S02]  /*34b0*/  UMOV UR5, 0x4007ffff ;  /* 0x4007ffff00057882 */ /* 0x000fe40000000000 */
[----:B------:R-:W-:-:S14]  /*34c0*/  DSETP.GE.AND P0, PT, R10, UR4, PT ;  /* 0x000000040a007e2a */ /* 0x000fdc000bf06000 */
[----:B------:R-:W-:Y:S05]  /*34d0*/  @P0 BRA `(.L_x_49) ;  /* 0x0000000000180947 */ /* 0x000fea0003800000 */
[----:B------:R-:W-:Y:S01]  /*34e0*/  UMOV UR4, 0xf39085f5 ;  /* 0xf39085f500047882 */ /* 0x000fe20000000000 */
[----:B------:R-:W-:Y:S01]  /*34f0*/  UMOV UR5, 0x3ffffffe ;  /* 0x3ffffffe00057882 */ /* 0x000fe20000000000 */
[----:B------:R-:W-:Y:S01]  /*3500*/  IMAD.MOV.U32 R37, RZ, RZ, R32 ;  /* 0x000000ffff257224 */ /* 0x000fe200078e0020 */
[----:B------:R-:W-:-:S14]  /*3510*/  DSETP.GE.AND P0, PT, R12, UR4, PT ;  /* 0x000000040c007e2a */ /* 0x000fdc000bf06000 */
[----:B------:R-:W-:Y:S05]  /*3520*/  @!P0 BRA `(.L_x_50) ;  /* 0xffffffd000248947 */ /* 0x000fea000383ffff */
[----:B------:R-:W-:Y:S05]  /*3530*/  BRA `(.L_x_51) ;  /* 0x0000000000047947 */ /* 0x000fea0003800000 */
.L_x_49:
[----:B------:R-:W-:-:S07]  /*3540*/  VIADD R7, R7, 0x1 ;  /* 0x0000000107077836 */ /* 0x000fce0000000000 */
.L_x_51:
[----:B------:R-:W-:Y:S05]  /*3550*/  BSYNC.RECONVERGENT B0 ;  /* 0x0000000000007941 */ /* 0x000fea0003800200 */
.L_x_1:
[----:B------:R-:W-:-:S05]  /*3560*/  IMAD.IADD R36, R35, 0x1, R36 ;  /* 0x0000000123247824 */ /* 0x000fca00078e0224 */
[----:B------:R-:W-:-:S13]  /*3570*/  ISETP.GE.U32.AND P0, PT, R36, 0x186a0, PT ;  /* 0x000186a02400780c */ /* 0x000fda0003f06070 */
[----:B------:R-:W-:Y:S05]  /*3580*/  @!P0 BRA `(.L_x_52) ;  /* 0xffffffcc00ec8947 */ /* 0x000fea000383ffff */
[----:B------:R-:W-:Y:S05]  /*3590*/  BSYNC.RECONVERGENT B1 ;  /* 0x0000000000017941 */ /* 0x000fea0003800200 */
.L_x_0:
[----:B------:R-:W0:Y:S01]  /*35a0*/  S2UR UR5, SR_CgaCtaId ;  /* 0x00000000000579c3 */ /* 0x000e220000008800 */
[----:B------:R-:W-:Y:S01]  /*35b0*/  UMOV UR4, 0x400 ;  /* 0x0000040000047882 */ /* 0x000fe20000000000 */
[----:B------:R-:W-:Y:S02]  /*35c0*/  ISETP.GE.U32.AND P0, PT, R35, 0x2, PT ;  /* 0x000000022300780c */ /* 0x000fe40003f06070 */
[----:B------:R-:W-:Y:S01]  /*35d0*/  ISETP.NE.AND P1, PT, R8, RZ, PT ;  /* 0x000000ff0800720c */ /* 0x000fe20003f25270 */
[----:B0-----:R-:W-:-:S06]  /*35e0*/  ULEA UR4, UR5, UR4, 0x18 ;  /* 0x0000000405047291 */ /* 0x001fcc000f8ec0ff */
[----:B------:R-:W-:-:S05]  /*35f0*/  LEA R2, R8, UR4, 0x2 ;  /* 0x0000000408027c11 */ /* 0x000fca000f8e10ff */
[----:B------:R0:W-:Y:S01]  /*3600*/  STS [R2], R7 ;  /* 0x0000000702007388 */ /* 0x0001e20000000800 */
[----:B------:R-:W-:Y:S06]  /*3610*/  BAR.SYNC.DEFER_BLOCKING 0x0 ;  /* 0x0000000000007b1d */ /* 0x000fec0000010000 */
[----:B------:R-:W-:Y:S05]  /*3620*/  @!P0 BRA `(.L_x_53) ;  /* 0x00000000002c8947 */ /* 0x000fea0003800000 */
.L_x_54:
[----:B0-----:R-:W-:-:S04]  /*3630*/  SHF.R.U32.HI R7, RZ, 0x1, R35 ;  /* 0x00000001ff077819 */ /* 0x001fc80000011623 */
[----:B------:R-:W-:-:S13]  /*3640*/  ISETP.GE.U32.AND P0, PT, R8, R7, PT ;  /* 0x000000070800720c */ /* 0x000fda0003f06070 */
[----:B------:R-:W-:Y:S01]  /*3650*/  @!P0 IMAD R3, R7, 0x4, R2 ;  /* 0x0000000407038824 */ /* 0x000fe200078e0202 */
[----:B------:R-:W-:Y:S05]  /*3660*/  @!P0 LDS R4, [R2] ;  /* 0x0000000002048984 */ /* 0x000fea0000000800 */
[----:B------:R-:W0:Y:S02]  /*3670*/  @!P0 LDS R3, [R3] ;  /* 0x0000000003038984 */ /* 0x000e240000000800 */
[----:B0-----:R-:W-:-:S05]  /*3680*/  @!P0 IADD3 R5, PT, PT, R3, R4, RZ ;  /* 0x0000000403058210 */ /* 0x001fca0007ffe0ff */
[----:B------:R1:W-:Y:S01]  /*3690*/  @!P0 STS [R2], R5 ;  /* 0x0000000502008388 */ /* 0x0003e20000000800 */
[----:B------:R-:W-:Y:S01]  /*36a0*/  BAR.SYNC.DEFER_BLOCKING 0x0 ;  /* 0x0000000000007b1d */ /* 0x000fe20000010000 */
[----:B------:R-:W-:Y:S01]  /*36b0*/  ISETP.GT.U32.AND P0, PT, R35, 0x3, PT ;  /* 0x000000032300780c */ /* 0x000fe20003f04070 */
[----:B------:R-:W-:-:S12]  /*36c0*/  IMAD.MOV.U32 R35, RZ, RZ, R7 ;  /* 0x000000ffff237224 */ /* 0x000fd800078e0007 */
[----:B-1----:R-:W-:Y:S05]  /*36d0*/  @P0 BRA `(.L_x_54) ;  /* 0xfffffffc00d40947 */ /* 0x002fea000383ffff */
.L_x_53:
[----:B------:R-:W-:Y:S05]  /*36e0*/  @P1 EXIT ;  /* 0x000000000000194d */ /* 0x000fea0003800000 */
[----:B------:R-:W1:Y:S01]  /*36f0*/  S2UR UR5, SR_CgaCtaId ;  /* 0x00000000000579c3 */ /* 0x000e620000008800 */
[----:B------:R-:W-:Y:S01]  /*3700*/  UMOV UR4, 0x400 ;  /* 0x0000040000047882 */ /* 0x000fe20000000000 */
[----:B------:R-:W2:Y:S01]  /*3710*/  MUFU.RCP64H R3, 100000 ;  /* 0x40f86a0000037908 */ /* 0x000ea20000001800 */
[----:B------:R-:W-:Y:S02]  /*3720*/  IMAD.MOV.U32 R6, RZ, RZ, 0x0 ;  /* 0x00000000ff067424 */ /* 0x000fe400078e00ff */
[----:B0-----:R-:W-:Y:S02]  /*3730*/  IMAD.MOV.U32 R7, RZ, RZ, 0x40f86a00 ;  /* 0x40f86a00ff077424 */ /* 0x001fe400078e00ff */
[----:B------:R-:W-:-:S06]  /*3740*/  IMAD.MOV.U32 R2, RZ, RZ, 0x1 ;  /* 0x00000001ff027424 */ /* 0x000fcc00078e00ff */
[----:B--2---:R-:W-:Y:S01]  /*3750*/  DFMA R4, R2, -R6, 1 ;  /* 0x3ff000000204742b */ /* 0x004fe20000000806 */
[----:B-1----:R-:W-:-:S07]  /*3760*/  ULEA UR4, UR5, UR4, 0x18 ;  /* 0x0000000405047291 */ /* 0x002fce000f8ec0ff */
[----:B------:R-:W-:Y:S02]  /*3770*/  DFMA R4, R4, R4, R4 ;  /* 0x000000040404722b */ /* 0x000fe40000000004 */
[----:B------:R-:W0:Y:S06]  /*3780*/  LDS R10, [UR4] ;  /* 0x00000004ff0a7984 */ /* 0x000e2c0008000800 */
[----:B------:R-:W-:-:S08]  /*3790*/  DFMA R2, R2, R4, R2 ;  /* 0x000000040202722b */ /* 0x000fd00000000002 */
[----:B------:R-:W-:-:S08]  /*37a0*/  DFMA R6, R2, -R6, 1 ;  /* 0x3ff000000206742b */ /* 0x000fd00000000806 */
[----:B------:R-:W-:Y:S01]  /*37b0*/  DFMA R2, R2, R6, R2 ;  /* 0x000000060202722b */ /* 0x000fe20000000002 */
[----:B0-----:R-:W0:Y:S07]  /*37c0*/  I2F.F64.U32 R4, R10 ;  /* 0x0000000a00047312 */ /* 0x001e2e0000201800 */
[----:B0-----:R-:W-:Y:S01]  /*37d0*/  DMUL R6, R4, R2 ;  /* 0x0000000204067228 */ /* 0x001fe20000000000 */
[----:B------:R-:W-:-:S07]  /*37e0*/  FSETP.GEU.AND P1, PT, |R5|, 6.5827683646048100446e-37, PT ;  /* 0x036000000500780b */ /* 0x000fce0003f2e200 */
[----:B------:R-:W-:-:S08]  /*37f0*/  DFMA R8, R6, -100000, R4 ;  /* 0xc0f86a000608782b */ /* 0x000fd00000000004 */
[----:B------:R-:W-:-:S10]  /*3800*/  DFMA R2, R2, R8, R6 ;  /* 0x000000080202722b */ /* 0x000fd40000000006 */
[----:B------:R-:W-:-:S05]  /*3810*/  FFMA R6, RZ, 7.762939453125, R3 ;  /* 0x40f86a00ff067823 */ /* 0x000fca0000000003 */
[----:B------:R-:W-:-:S13]  /*3820*/  FSETP.GT.AND P0, PT, |R6|, 1.469367938527859385e-39, PT ;  /* 0x001000000600780b */ /* 0x000fda0003f04200 */
[----:B------:R-:W-:Y:S05]  /*3830*/  @P0 BRA P1, `(.L_x_55) ;  /* 0x0000000000200947 */ /* 0x000fea0000800000 */
[----:B------:R-:W-:Y:S01]  /*3840*/  IMAD.MOV.U32 R24, RZ, RZ, R4 ;  /* 0x000000ffff187224 */ /* 0x000fe200078e0004 */
[----:B------:R-:W-:Y:S01]  /*3850*/  MOV R54, 0x38a0 ;  /* 0x000038a000367802 */ /* 0x000fe20000000f00 */
[----:B------:R-:W-:Y:S02]  /*3860*/  IMAD.MOV.U32 R25, RZ, RZ, R5 ;  /* 0x000000ffff197224 */ /* 0x000fe400078e0005 */
[----:B------:R-:W-:Y:S02]  /*3870*/  IMAD.MOV.U32 R28, RZ, RZ, RZ ;  /* 0x000000ffff1c7224 */ /* 0x000fe400078e00ff */
[----:B------:R-:W-:-:S07]  /*3880*/  IMAD.MOV.U32 R29, RZ, RZ, 0x40f86a00 ;  /* 0x40f86a00ff1d7424 */ /* 0x000fce00078e00ff */
[----:B------:R-:W-:Y:S05]  /*3890*/  CALL.REL.NOINC `($__internal_0_$__cuda_sm20_div_rn_f64_full) ;  /* 0x0000000000187944 */ /* 0x000fea0003c00000 */
[----:B------:R-:W-:Y:S02]  /*38a0*/  IMAD.MOV.U32 R2, RZ, RZ, R24 ;  /* 0x000000ffff027224 */ /* 0x000fe400078e0018 */
[----:B------:R-:W-:-:S07]  /*38b0*/  IMAD.MOV.U32 R3, RZ, RZ, R25 ;  /* 0x000000ffff037224 */ /* 0x000fce00078e0019 */
.L_x_55:
[----:B------:R-:W0:Y:S02]  /*38c0*/  LDC.64 R4, c[0x0][0x3a0] ;  /* 0x0000e800ff047b82 */ /* 0x000e240000000a00 */
[----:B0-----:R-:W-:-:S05]  /*38d0*/  IMAD.WIDE.U32 R4, R0, 0x8, R4 ;  /* 0x0000000800047825 */ /* 0x001fca00078e0004 */
[----:B------:R-:W-:Y:S01]  /*38e0*/  STG.E.64 desc[UR6][R4.64], R2 ;  /* 0x0000000204007986 */ /* 0x000fe2000c101b06 */
[----:B------:R-:W-:Y:S05]  /*38f0*/  EXIT ;  /* 0x000000000000794d */ /* 0x000fea0003800000 */
        .weak           $__internal_0_$__cuda_sm20_div_rn_f64_full
        .type           $__internal_0_$__cuda_sm20_div_rn_f64_full,@function
        .size           $__internal_0_$__cuda_sm20_div_rn_f64_full,($__internal_1_$__cuda_sm20_dsqrt_rn_f64_mediumpath_v1 - $__internal_0_$__cuda_sm20_div_rn_f64_full)
$__internal_0_$__cuda_sm20_div_rn_f64_full:
[C---:B------:R-:W-:Y:S01]  /*3900*/  FSETP.GEU.AND P1, PT, |R29|.reuse, 1.469367938527859385e-39, PT ;  /* 0x001000001d00780b */ /* 0x040fe20003f2e200 */
[----:B------:R-:W-:Y:S01]  /*3910*/  IMAD.MOV.U32 R30, RZ, RZ, 0x1 ;  /* 0x00000001ff1e7424 */ /* 0x000fe200078e00ff */
[----:B------:R-:W-:Y:S01]  /*3920*/  LOP3.LUT R52, R29, 0x800fffff, RZ, 0xc0, !PT ;  /* 0x800fffff1d347812 */ /* 0x000fe200078ec0ff */
[----:B------:R-:W-:Y:S01]  /*3930*/  IMAD.MOV.U32 R55, RZ, RZ, 0x1ca00000 ;  /* 0x1ca00000ff377424 */ /* 0x000fe200078e00ff */
[C---:B------:R-:W-:Y:S01]  /*3940*/  FSETP.GEU.AND P3, PT, |R25|.reuse, 1.469367938527859385e-39, PT ;  /* 0x001000001900780b */ /* 0x040fe20003f6e200 */
[----:B------:R-:W-:Y:S01]  /*3950*/  IMAD.MOV.U32 R50, RZ, RZ, R24 ;  /* 0x000000ffff327224 */ /* 0x000fe200078e0018 */
[----:B------:R-:W-:Y:S01]  /*3960*/  LOP3.LUT R53, R52, 0x3ff00000, RZ, 0xfc, !PT ;  /* 0x3ff0000034357812 */ /* 0x000fe200078efcff */
[----:B------:R-:W-:Y:S01]  /*3970*/  IMAD.MOV.U32 R52, RZ, RZ, R28 ;  /* 0x000000ffff347224 */ /* 0x000fe200078e001c */
[----:B------:R-:W-:Y:S01]  /*3980*/  LOP3.LUT R37, R25, 0x7ff00000, RZ, 0xc0, !PT ;  /* 0x7ff0000019257812 */ /* 0x000fe200078ec0ff */
[----:B------:R-:W-:Y:S01]  /*3990*/  BSSY.RECONVERGENT B3, `(.L_x_56) ;  /* 0x000004e000037945 */ /* 0x000fe20003800200 */
[----:B------:R-:W-:-:S03]  /*39a0*/  LOP3.LUT R56, R29, 0x7ff00000, RZ, 0xc0, !PT ;  /* 0x7ff000001d387812 */ /* 0x000fc600078ec0ff */
[----:B------:R-:W-:Y:S01]  /*39b0*/  @!P1 DMUL R52, R28, 8.98846567431157953865e+307 ;  /* 0x7fe000001c349828 */ /* 0x000fe20000000000 */
[----:B------:R-:W-:-:S03]  /*39c0*/  ISETP.GE.U32.AND P2, PT, R37, R56, PT ;  /* 0x000000382500720c */ /* 0x000fc60003f46070 */
[----:B------:R-:W-:Y:S02]  /*39d0*/  @!P3 LOP3.LUT R46, R29, 0x7ff00000, RZ, 0xc0, !PT ;  /* 0x7ff000001d2eb812 */ /* 0x000fe400078ec0ff */
[----:B------:R-:W0:Y:S01]  /*39e0*/  MUFU.RCP64H R31, R53 ;  /* 0x00000035001f7308 */ /* 0x000e220000001800 */
[----:B------:R-:W-:Y:S02]  /*39f0*/  SEL R51, R55, 0x63400000, !P2 ;  /* 0x6340000037337807 */ /* 0x000fe40005000000 */
[----:B------:R-:W-:Y:S02]  /*3a00*/  @!P3 ISETP.GE.U32.AND P4, PT, R37, R46, PT ;  /* 0x0000002e2500b20c */ /* 0x000fe40003f86070 */
[----:B------:R-:W-:Y:S02]  /*3a10*/  LOP3.LUT R51, R51, 0x800fffff, R25, 0xf8, !PT ;  /* 0x800fffff33337812 */ /* 0x000fe400078ef819 */
[----:B------:R-:W-:Y:S02]  /*3a20*/  @!P3 SEL R47, R55, 0x63400000, !P4 ;  /* 0x63400000372fb807 */ /* 0x000fe40006000000 */
[----:B------:R-:W-:-:S02]  /*3a30*/  @!P1 LOP3.LUT R56, R53, 0x7ff00000, RZ, 0xc0, !PT ;  /* 0x7ff0000035389812 */ /* 0x000fc400078ec0ff */
[----:B------:R-:W-:Y:S01]  /*3a40*/  @!P3 LOP3.LUT R47, R47, 0x80000000, R25, 0xf8, !PT ;  /* 0x800000002f2fb812 */ /* 0x000fe200078ef819 */
[----:B0-----:R-:W-:-:S08]  /*3a50*/  DFMA R44, R30, -R52, 1 ;  /* 0x3ff000001e2c742b */ /* 0x001fd00000000834 */
[----:B------:R-:W-:-:S08]  /*3a60*/  DFMA R44, R44, R44, R44 ;  /* 0x0000002c2c2c722b */ /* 0x000fd0000000002c */
[----:B------:R-:W-:Y:S01]  /*3a70*/  DFMA R44, R30, R44, R30 ;  /* 0x0000002c1e2c722b */ /* 0x000fe2000000001e */
[----:B------:R-:W-:Y:S01]  /*3a80*/  @!P3 LOP3.LUT R31, R47, 0x100000, RZ, 0xfc, !PT ;  /* 0x001000002f1fb812 */ /* 0x000fe200078efcff */
[----:B------:R-:W-:-:S06]  /*3a90*/  @!P3 IMAD.MOV.U32 R30, RZ, RZ, RZ ;  /* 0x000000ffff1eb224 */ /* 0x000fcc00078e00ff */
[----:B------:R-:W-:Y:S02]  /*3aa0*/  @!P3 DFMA R50, R50, 2, -R30 ;  /* 0x400000003232b82b */ /* 0x000fe4000000081e */
[----:B------:R-:W-:-:S08]  /*3ab0*/  DFMA R30, R44, -R52, 1 ;  /* 0x3ff000002c1e742b */ /* 0x000fd00000000834 */
[----:B------:R-:W-:-:S08]  /*3ac0*/  DFMA R30, R44, R30, R44 ;  /* 0x0000001e2c1e722b */ /* 0x000fd0000000002c */
[----:B------:R-:W-:-:S08]  /*3ad0*/  DMUL R44, R30, R50 ;  /* 0x000000321e2c7228 */ /* 0x000fd00000000000 */
[----:B------:R-:W-:-:S08]  /*3ae0*/  DFMA R46, R44, -R52, R50 ;  /* 0x800000342c2e722b */ /* 0x000fd00000000032 */
[----:B------:R-:W-:Y:S01]  /*3af0*/  DFMA R46, R30, R46, R44 ;  /* 0x0000002e1e2e722b */ /* 0x000fe2000000002c */
[----:B------:R-:W-:Y:S02]  /*3b00*/  MOV R45, R37 ;  /* 0x00000025002d7202 */ /* 0x000fe40000000f00 */
[----:B------:R-:W-:-:S05]  /*3b10*/  @!P3 LOP3.LUT R45, R51, 0x7ff00000, RZ, 0xc0, !PT ;  /* 0x7ff00000332db812 */ /* 0x000fca00078ec0ff */
[----:B------:R-:W-:-:S05]  /*3b20*/  VIADD R30, R45, 0xffffffff ;  /* 0xffffffff2d1e7836 */ /* 0x000fca0000000000 */
[----:B------:R-:W-:Y:S01]  /*3b30*/  ISETP.GT.U32.AND P1, PT, R30, 0x7feffffe, PT ;  /* 0x7feffffe1e00780c */ /* 0x000fe20003f24070 */
[----:B------:R-:W-:-:S05]  /*3b40*/  VIADD R30, R56, 0xffffffff ;  /* 0xffffffff381e7836 */ /* 0x000fca0000000000 */
[----:B------:R-:W-:-:S13]  /*3b50*/  ISETP.GT.U32.OR P1, PT, R30, 0x7feffffe, P1 ;  /* 0x7feffffe1e00780c */ /* 0x000fda0000f24470 */
[----:B------:R-:W-:Y:S05]  /*3b60*/  @P1 BRA `(.L_x_57) ;  /* 0x00000000006c1947 */ /* 0x000fea0003800000 */
[----:B------:R-:W-:-:S04]  /*3b70*/  LOP3.LUT R30, R29, 0x7ff00000, RZ, 0xc0, !PT ;  /* 0x7ff000001d1e7812 */ /* 0x000fc800078ec0ff */
[CC--:B------:R-:W-:Y:S02]  /*3b80*/  VIADDMNMX R24, R37.reuse, -R30.reuse, 0xb9600000, !PT ;  /* 0xb960000025187446 */ /* 0x0c0fe4000780091e */
[----:B------:R-:W-:Y:S02]  /*3b90*/  ISETP.GE.U32.AND P1, PT, R37, R30, PT ;  /* 0x0000001e2500720c */ /* 0x000fe40003f26070 */
[----:B------:R-:W-:Y:S02]  /*3ba0*/  VIMNMX R24, PT, PT, R24, 0x46a00000, PT ;  /* 0x46a0000018187848 */ /* 0x000fe40003fe0100 */
[----:B------:R-:W-:-:S05]  /*3bb0*/  SEL R37, R55, 0x63400000, !P1 ;  /* 0x6340000037257807 */ /* 0x000fca0004800000 */
[----:B------:R-:W-:Y:S02]  /*3bc0*/  IMAD.IADD R37, R24, 0x1, -R37 ;  /* 0x0000000118257824 */ /* 0x000fe400078e0a25 */
[----:B------:R-:W-:Y:S02]  /*3bd0*/  IMAD.MOV.U32 R24, RZ, RZ, RZ ;  /* 0x000000ffff187224 */ /* 0x000fe400078e00ff */
[----:B------:R-:W-:-:S06]  /*3be0*/  VIADD R25, R37, 0x7fe00000 ;  /* 0x7fe0000025197836 */ /* 0x000fcc0000000000 */
[----:B------:R-:W-:-:S10]  /*3bf0*/  DMUL R30, R46, R24 ;  /* 0x000000182e1e7228 */ /* 0x000fd40000000000 */
[----:B------:R-:W-:-:S13]  /*3c00*/  FSETP.GTU.AND P1, PT, |R31|, 1.469367938527859385e-39, PT ;  /* 0x001000001f00780b */ /* 0x000fda0003f2c200 */
[----:B------:R-:W-:Y:S05]  /*3c10*/  @P1 BRA `(.L_x_58) ;  /* 0x0000000000941947 */ /* 0x000fea0003800000 */
[----:B------:R-:W-:Y:S01]  /*3c20*/  DFMA R50, R46, -R52, R50 ;  /* 0x800000342e32722b */ /* 0x000fe20000000032 */
[----:B------:R-:W-:-:S09]  /*3c30*/  IMAD.MOV.U32 R24, RZ, RZ, RZ ;  /* 0x000000ffff187224 */ /* 0x000fd200078e00ff */
[C---:B------:R-:W-:Y:S02]  /*3c40*/  FSETP.NEU.AND P1, PT, R51.reuse, RZ, PT ;  /* 0x000000ff3300720b */ /* 0x040fe40003f2d000 */
[----:B------:R-:W-:-:S04]  /*3c50*/  LOP3.LUT R45, R51, 0x80000000, R29, 0x48, !PT ;  /* 0x80000000332d7812 */ /* 0x000fc800078e481d */
[----:B------:R-:W-:-:S07]  /*3c60*/  LOP3.LUT R25, R45, R25, RZ, 0xfc, !PT ;  /* 0x000000192d197212 */ /* 0x000fce00078efcff */
[----:B------:R-:W-:Y:S05]  /*3c70*/  @!P1 BRA `(.L_x_58) ;  /* 0x00000000007c9947 */ /* 0x000fea0003800000 */
[----:B------:R-:W-:Y:S01]  /*3c80*/  IMAD.MOV R29, RZ, RZ, -R37 ;  /* 0x000000ffff1d7224 */ /* 0x000fe200078e0a25 */
[----:B------:R-:W-:Y:S01]  /*3c90*/  DMUL.RP R24, R46, R24 ;  /* 0x000000182e187228 */ /* 0x000fe20000008000 */
[----:B------:R-:W-:Y:S01]  /*3ca0*/  IMAD.MOV.U32 R28, RZ, RZ, RZ ;  /* 0x000000ffff1c7224 */ /* 0x000fe200078e00ff */
[----:B------:R-:W-:-:S05]  /*3cb0*/  IADD3 R37, PT, PT, -R37, -0x43300000, RZ ;  /* 0xbcd0000025257810 */ /* 0x000fca0007ffe1ff */
[----:B------:R-:W-:-:S03]  /*3cc0*/  DFMA R28, R30, -R28, R46 ;  /* 0x8000001c1e1c722b */ /* 0x000fc6000000002e */
[----:B------:R-:W-:-:S07]  /*3cd0*/  LOP3.LUT R45, R25, R45, RZ, 0x3c, !PT ;  /* 0x0000002d192d7212 */ /* 0x000fce00078e3cff */
[----:B------:R-:W-:-:S04]  /*3ce0*/  FSETP.NEU.AND P1, PT, |R29|, R37, PT ;  /* 0x000000251d00720b */ /* 0x000fc80003f2d200 */
[----:B------:R-:W-:Y:S02]  /*3cf0*/  FSEL R30, R24, R30, !P1 ;  /* 0x0000001e181e7208 */ /* 0x000fe40004800000 */
[----:B------:R-:W-:Y:S01]  /*3d00*/  FSEL R31, R45, R31, !P1 ;  /* 0x0000001f2d1f7208 */ /* 0x000fe20004800000 */
[----:B------:R-:W-:Y:S06]  /*3d10*/  BRA `(.L_x_58) ;  /* 0x0000000000547947 */ /* 0x000fec0003800000 */
.L_x_57:
[----:B------:R-:W-:-:S14]  /*3d20*/  DSETP.NAN.AND P1, PT, R24, R24, PT ;  /* 0x000000181800722a */ /* 0x000fdc0003f28000 */
[----:B------:R-:W-:Y:S05]  /*3d30*/  @P1 BRA `(.L_x_59) ;  /* 0x0000000000441947 */ /* 0x000fea0003800000 */
[----:B------:R-:W-:-:S14]  /*3d40*/  DSETP.NAN.AND P1, PT, R28, R28, PT ;  /* 0x0000001c1c00722a */ /* 0x000fdc0003f28000 */
[----:B------:R-:W-:Y:S05]  /*3d50*/  @P1 BRA `(.L_x_60) ;  /* 0x0000000000301947 */ /* 0x000fea0003800000 */
[----:B------:R-:W-:Y:S01]  /*3d60*/  ISETP.NE.AND P1, PT, R45, R56, PT ;  /* 0x000000382d00720c */ /* 0x000fe20003f25270 */
[----:B------:R-:W-:Y:S02]  /*3d70*/  IMAD.MOV.U32 R30, RZ, RZ, 0x0 ;  /* 0x00000000ff1e7424 */ /* 0x000fe400078e00ff */
[----:B------:R-:W-:-:S10]  /*3d80*/  IMAD.MOV.U32 R31, RZ, RZ, -0x80000 ;  /* 0xfff80000ff1f7424 */ /* 0x000fd400078e00ff */
[----:B------:R-:W-:Y:S05]  /*3d90*/  @!P1 BRA `(.L_x_58) ;  /* 0x0000000000349947 */ /* 0x000fea0003800000 */
[----:B------:R-:W-:Y:S02]  /*3da0*/  ISETP.NE.AND P1, PT, R45, 0x7ff00000, PT ;  /* 0x7ff000002d00780c */ /* 0x000fe40003f25270 */
[----:B------:R-:W-:Y:S02]  /*3db0*/  LOP3.LUT R31, R25, 0x80000000, R29, 0x48, !PT ;  /* 0x80000000191f7812 */ /* 0x000fe400078e481d */
[----:B------:R-:W-:-:S13]  /*3dc0*/  ISETP.EQ.OR P1, PT, R56, RZ, !P1 ;  /* 0x000000ff3800720c */ /* 0x000fda0004f22670 */
[----:B------:R-:W-:Y:S01]  /*3dd0*/  @P1 LOP3.LUT R24, R31, 0x7ff00000, RZ, 0xfc, !PT ;  /* 0x7ff000001f181812 */ /* 0x000fe200078efcff */
[----:B------:R-:W-:Y:S02]  /*3de0*/  @!P1 IMAD.MOV.U32 R30, RZ, RZ, RZ ;  /* 0x000000ffff1e9224 */ /* 0x000fe400078e00ff */
[----:B------:R-:W-:Y:S02]  /*3df0*/  @P1 IMAD.MOV.U32 R30, RZ, RZ, RZ ;  /* 0x000000ffff1e1224 */ /* 0x000fe400078e00ff */
[----:B------:R-:W-:Y:S01]  /*3e00*/  @P1 IMAD.MOV.U32 R31, RZ, RZ, R24 ;  /* 0x000000ffff1f1224 */ /* 0x000fe200078e0018 */
[----:B------:R-:W-:Y:S06]  /*3e10*/  BRA `(.L_x_58) ;  /* 0x0000000000147947 */ /* 0x000fec0003800000 */
.L_x_60:
[----:B------:R-:W-:Y:S01]  /*3e20*/  LOP3.LUT R31, R29, 0x80000, RZ, 0xfc, !PT ;  /* 0x000800001d1f7812 */ /* 0x000fe200078efcff */
[----:B------:R-:W-:Y:S01]  /*3e30*/  IMAD.MOV.U32 R30, RZ, RZ, R28 ;  /* 0x000000ffff1e7224 */ /* 0x000fe200078e001c */
[----:B------:R-:W-:Y:S06]  /*3e40*/  BRA `(.L_x_58) ;  /* 0x0000000000087947 */ /* 0x000fec0003800000 */
.L_x_59:
[----:B------:R-:W-:Y:S01]  /*3e50*/  LOP3.LUT R31, R25, 0x80000, RZ, 0xfc, !PT ;  /* 0x00080000191f7812 */ /* 0x000fe200078efcff */
[----:B------:R-:W-:-:S07]  /*3e60*/  IMAD.MOV.U32 R30, RZ, RZ, R24 ;  /* 0x000000ffff1e7224 */ /* 0x000fce00078e0018 */
.L_x_58:
[----:B------:R-:W-:Y:S05]  /*3e70*/  BSYNC.RECONVERGENT B3 ;  /* 0x0000000000037941 */ /* 0x000fea0003800200 */
.L_x_56:
[----:B------:R-:W-:Y:S01]  /*3e80*/  IMAD.MOV.U32 R55, RZ, RZ, 0x0 ;  /* 0x00000000ff377424 */ /* 0x000fe200078e00ff */
[----:B------:R-:W-:Y:S01]  /*3e90*/  MOV R24, R30 ;  /* 0x0000001e00187202 */ /* 0x000fe20000000f00 */
[----:B------:R-:W-:Y:S02]  /*3ea0*/  IMAD.MOV.U32 R25, RZ, RZ, R31 ;  /* 0x000000ffff197224 */ /* 0x000fe400078e001f */
[----:B------:R-:W-:Y:S05]  /*3eb0*/  RET.REL.NODEC R54 `(_Z12wos3d_kernelPKdS0_S0_PKiPdiy) ;  /* 0xffffffc036507950 */ /* 0x000fea0003c3ffff */
        .weak           $__internal_1_$__cuda_sm20_dsqrt_rn_f64_mediumpath_v1
        .type           $__internal_1_$__cuda_sm20_dsqrt_rn_f64_mediumpath_v1,@function
        .size           $__internal_1_$__cuda_sm20_dsqrt_rn_f64_mediumpath_v1,($_Z12wos3d_kernelPKdS0_S0_PKiPdiy$__internal_trig_reduction_slowpathd - $__internal_1_$__cuda_sm20_dsqrt_rn_f64_mediumpath_v1)
$__internal_1_$__cuda_sm20_dsqrt_rn_f64_mediumpath_v1:
[----:B------:R-:W-:Y:S01]  /*3ec0*/  ISETP.GE.U32.AND P1, PT, R50, -0x3400000, PT ;  /* 0xfcc000003200780c */ /* 0x000fe20003f26070 */
[----:B------:R-:W-:-:S12]  /*3ed0*/  BSSY.RECONVERGENT B4, `(.L_x_61) ;  /* 0x0000023000047945 */ /* 0x000fd80003800200 */
[----:B------:R-:W-:Y:S05]  /*3ee0*/  @!P1 BRA `(.L_x_62) ;  /* 0x0000000000209947 */ /* 0x000fea0003800000 */
[----:B------:R-:W-:-:S10]  /*3ef0*/  DFMA.RM R22, R20, R22, R24 ;  /* 0x000000161416722b */ /* 0x000fd40000004018 */
[----:B------:R-:W-:-:S05]  /*3f00*/  IADD3 R20, P1, PT, R22, 0x1, RZ ;  /* 0x0000000116147810 */ /* 0x000fca0007f3e0ff */
[----:B------:R-:W-:-:S06]  /*3f10*/  IMAD.X R21, RZ, RZ, R23, P1 ;  /* 0x000000ffff157224 */ /* 0x000fcc00008e0617 */
[----:B------:R-:W-:-:S08]  /*3f20*/  DFMA.RP R18, -R22, R20, R18 ;  /* 0x000000141612722b */ /* 0x000fd00000008112 */
[----:B------:R-:W-:-:S06]  /*3f30*/  DSETP.GT.AND P1, PT, R18, RZ, PT ;  /* 0x000000ff1200722a */ /* 0x000fcc0003f24000 */
[----:B------:R-:W-:Y:S02]  /*3f40*/  FSEL R20, R20, R22, P1 ;  /* 0x0000001614147208 */ /* 0x000fe40000800000 */
[----:B------:R-:W-:Y:S01]  /*3f50*/  FSEL R21, R21, R23, P1 ;  /* 0x0000001715157208 */ /* 0x000fe20000800000 */
[----:B------:R-:W-:Y:S06]  /*3f60*/  BRA `(.L_x_63) ;  /* 0x0000000000647947 */ /* 0x000fec0003800000 */
.L_x_62:
[----:B------:R-:W-:-:S14]  /*3f70*/  DSETP.NE.AND P1, PT, R18, RZ, PT ;  /* 0x000000ff1200722a */ /* 0x000fdc0003f25000 */
[----:B------:R-:W-:Y:S05]  /*3f80*/  @!P1 BRA `(.L_x_64) ;  /* 0x0000000000589947 */ /* 0x000fea0003800000 */
[----:B------:R-:W-:-:S13]  /*3f90*/  ISETP.GE.AND P1, PT, R19, RZ, PT ;  /* 0x000000ff1300720c */ /* 0x000fda0003f26270 */
[----:B------:R-:W-:Y:S02]  /*3fa0*/  @!P1 IMAD.MOV.U32 R20, RZ, RZ, 0x0 ;  /* 0x00000000ff149424 */ /* 0x000fe400078e00ff */
[----:B------:R-:W-:Y:S01]  /*3fb0*/  @!P1 IMAD.MOV.U32 R21, RZ, RZ, -0x80000 ;  /* 0xfff80000ff159424 */ /* 0x000fe200078e00ff */
[----:B------:R-:W-:Y:S06]  /*3fc0*/  @!P1 BRA `(.L_x_63) ;  /* 0x00000000004c9947 */ /* 0x000fec0003800000 */
[----:B------:R-:W-:-:S13]  /*3fd0*/  ISETP.GT.AND P1, PT, R19, 0x7fefffff, PT ;  /* 0x7fefffff1300780c */ /* 0x000fda0003f24270 */
[----:B------:R-:W-:Y:S05]  /*3fe0*/  @P1 BRA `(.L_x_64) ;  /* 0x0000000000401947 */ /* 0x000fea0003800000 */
[----:B------:R-:W-:Y:S01]  /*3ff0*/  DMUL R24, R18, 8.11296384146066816958e+31 ;  /* 0x4690000012187828 */ /* 0x000fe20000000000 */
[----:B------:R-:W-:Y:S02]  /*4000*/  IMAD.MOV.U32 R22, RZ, RZ, 0x0 ;  /* 0x00000000ff167424 */ /* 0x000fe400078e00ff */
[----:B------:R-:W-:Y:S02]  /*4010*/  IMAD.MOV.U32 R18, RZ, RZ, RZ ;  /* 0x000000ffff127224 */ /* 0x000fe400078e00ff */
[----:B------:R-:W-:Y:S01]  /*4020*/  IMAD.MOV.U32 R23, RZ, RZ, 0x3fd80000 ;  /* 0x3fd80000ff177424 */ /* 0x000fe200078e00ff */
[----:B------:R-:W0:Y:S03]  /*4030*/  MUFU.RSQ64H R19, R25 ;  /* 0x0000001900137308 */ /* 0x000e260000001c00 */
[----:B0-----:R-:W-:-:S08]  /*4040*/  DMUL R20, R18, R18 ;  /* 0x0000001212147228 */ /* 0x001fd00000000000 */
[----:B------:R-:W-:-:S08]  /*4050*/  DFMA R20, R24, -R20, 1 ;  /* 0x3ff000001814742b */ /* 0x000fd00000000814 */
[----:B------:R-:W-:Y:S02]  /*4060*/  DFMA R22, R20, R22, 0.5 ;  /* 0x3fe000001416742b */ /* 0x000fe40000000016 */
[----:B------:R-:W-:-:S08]  /*4070*/  DMUL R20, R18, R20 ;  /* 0x0000001412147228 */ /* 0x000fd00000000000 */
[----:B------:R-:W-:-:S08]  /*4080*/  DFMA R20, R22, R20, R18 ;  /* 0x000000141614722b */ /* 0x000fd00000000012 */
[----:B------:R-:W-:Y:S02]  /*4090*/  DMUL R18, R24, R20 ;  /* 0x0000001418127228 */ /* 0x000fe40000000000 */
[----:B------:R-:W-:-:S06]  /*40a0*/  VIADD R21, R21, 0xfff00000 ;  /* 0xfff0000015157836 */ /* 0x000fcc0000000000 */
[----:B------:R-:W-:-:S08]  /*40b0*/  DFMA R22, R18, -R18, R24 ;  /* 0x800000121216722b */ /* 0x000fd00000000018 */
[----:B------:R-:W-:-:S10]  /*40c0*/  DFMA R20, R20, R22, R18 ;  /* 0x000000161414722b */ /* 0x000fd40000000012 */
[----:B------:R-:W-:Y:S01]  /*40d0*/  VIADD R21, R21, 0xfcb00000 ;  /* 0xfcb0000015157836 */ /* 0x000fe20000000000 */
[----:B------:R-:W-:Y:S06]  /*40e0*/  BRA `(.L_x_63) ;  /* 0x0000000000047947 */ /* 0x000fec0003800000 */
.L_x_64:
[----:B------:R-:W-:-:S11]  /*40f0*/  DADD R20, R18, R18 ;  /* 0x0000000012147229 */ /* 0x000fd60000000012 */
.L_x_63:
[----:B------:R-:W-:Y:S05]  /*4100*/  BSYNC.RECONVERGENT B4 ;  /* 0x0000000000047941 */ /* 0x000fea0003800200 */
.L_x_61:
[----:B------:R-:W-:Y:S02]  /*4110*/  IMAD.MOV.U32 R29, RZ, RZ, 0x0 ;  /* 0x00000000ff1d7424 */ /* 0x000fe400078e00ff */
[----:B------:R-:W-:Y:S02]  /*4120*/  IMAD.MOV.U32 R18, RZ, RZ, R20 ;  /* 0x000000ffff127224 */ /* 0x000fe400078e0014 */
[----:B------:R-:W-:Y:S01]  /*4130*/  IMAD.MOV.U32 R19, RZ, RZ, R21 ;  /* 0x000000ffff137224 */ /* 0x000fe200078e0015 */
[----:B------:R-:W-:Y:S06]  /*4140*/  RET.REL.NODEC R28 `(_Z12wos3d_kernelPKdS0_S0_PKiPdiy) ;  /* 0xffffffbc1cac7950 */ /* 0x000fec0003c3ffff */
        .type           $_Z12wos3d_kernelPKdS0_S0_PKiPdiy$__internal_trig_reduction_slowpathd,@function
        .size           $_Z12wos3d_kernelPKdS0_S0_PKiPdiy$__internal_trig_reduction_slowpathd,(.L_x_75 - $_Z12wos3d_kernelPKdS0_S0_PKiPdiy$__internal_trig_reduction_slowpathd)
$_Z12wos3d_kernelPKdS0_S0_PKiPdiy$__internal_trig_reduction_slowpathd:
[----:B------:R-:W-:Y:S01]  /*4150*/  SHF.R.U32.HI R30, RZ, 0x14, R27 ;  /* 0x00000014ff1e7819 */ /* 0x000fe2000001161b */
[----:B------:R-:W-:-:S03]  /*4160*/  IMAD.MOV.U32 R22, RZ, RZ, RZ ;  /* 0x000000ffff167224 */ /* 0x000fc600078e00ff */
[----:B------:R-:W-:-:S04]  /*4170*/  LOP3.LUT R20, R30, 0x7ff, RZ, 0xc0, !PT ;  /* 0x000007ff1e147812 */ /* 0x000fc800078ec0ff */
[----:B------:R-:W-:-:S13]  /*4180*/  ISETP.NE.AND P1, PT, R20, 0x7ff, PT ;  /* 0x000007ff1400780c */ /* 0x000fda0003f25270 */
[----:B------:R-:W-:Y:S05]  /*4190*/  @!P1 BRA `(.L_x_65) ;  /* 0x0000000800449947 */ /* 0x000fea0003800000 */
[----:B------:R-:W-:Y:S01]  /*41a0*/  VIADD R20, R20, 0xfffffc00 ;  /* 0xfffffc0014147836 */ /* 0x000fe20000000000 */
[----:B------:R-:W-:Y:S01]  /*41b0*/  BSSY.RECONVERGENT B4, `(.L_x_66) ;  /* 0x000002e000047945 */ /* 0x000fe20003800200 */
[----:B------:R-:W-:-:S03]  /*41c0*/  CS2R R24, SRZ ;  /* 0x0000000000187805 */ /* 0x000fc6000001ff00 */
[----:B------:R-:W-:Y:S02]  /*41d0*/  SHF.R.U32.HI R51, RZ, 0x6, R20 ;  /* 0x00000006ff337819 */ /* 0x000fe40000011614 */
[----:B------:R-:W-:Y:S02]  /*41e0*/  ISETP.GE.U32.AND P1, PT, R20, 0x80, PT ;  /* 0x000000801400780c */ /* 0x000fe40003f26070 */
[C---:B------:R-:W-:Y:S02]  /*41f0*/  IADD3 R28, PT, PT, -R51.reuse, 0x13, RZ ;  /* 0x00000013331c7810 */ /* 0x040fe40007ffe1ff */
[----:B------:R-:W-:Y:S02]  /*4200*/  IADD3 R29, PT, PT, -R51, 0xf, RZ ;  /* 0x0000000f331d7810 */ /* 0x000fe40007ffe1ff */
[----:B------:R-:W-:-:S04]  /*4210*/  SEL R28, R28, 0x12, P1 ;  /* 0x000000121c1c7807 */ /* 0x000fc80000800000 */
[----:B------:R-:W-:-:S13]  /*4220*/  ISETP.GE.AND P1, PT, R29, R28, PT ;  /* 0x0000001c1d00720c */ /* 0x000fda0003f26270 */
[----:B------:R-:W-:Y:S05]  /*4230*/  @P1 BRA `(.L_x_67) ;  /* 0x0000000000941947 */ /* 0x000fea0003800000 */
[----:B------:R-:W0:Y:S01]  /*4240*/  LDC.64 R20, c[0x0][0x358] ;  /* 0x0000d600ff147b82 */ /* 0x000e220000000a00 */
[C---:B------:R-:W-:Y:S01]  /*4250*/  SHF.L.U64.HI R53, R50.reuse, 0xb, R27 ;  /* 0x0000000b32357819 */ /* 0x040fe2000001021b */
[----:B------:R-:W-:Y:S01]  /*4260*/  BSSY.RECONVERGENT B5, `(.L_x_68) ;  /* 0x0000021000057945 */ /* 0x000fe20003800200 */
[----:B------:R-:W-:Y:S01]  /*4270*/  SHF.L.U32 R31, R50, 0xb, RZ ;  /* 0x0000000b321f7819 */ /* 0x000fe200000006ff */
[----:B------:R-:W-:Y:S01]  /*4280*/  IMAD.MOV.U32 R52, RZ, RZ, RZ ;  /* 0x000000ffff347224 */ /* 0x000fe200078e00ff */
[----:B------:R-:W-:Y:S02]  /*4290*/  IADD3 R50, PT, PT, RZ, -R51, -R28 ;  /* 0x80000033ff327210 */ /* 0x000fe40007ffe81c */
[----:B------:R-:W-:Y:S02]  /*42a0*/  CS2R R24, SRZ ;  /* 0x0000000000187805 */ /* 0x000fe4000001ff00 */
[----:B------:R-:W-:-:S07]  /*42b0*/  LOP3.LUT R53, R53, 0x80000000, RZ, 0xfc, !PT ;  /* 0x8000000035357812 */ /* 0x000fce00078efcff */
.L_x_69:
[----:B------:R-:W1:Y:S01]  /*42c0*/  LDC.64 R22, c[0x4][0x40] ;  /* 0x01001000ff167b82 */ /* 0x000e620000000a00 */
[----:B0-----:R-:W-:Y:S02]  /*42d0*/  R2UR UR4, R20 ;  /* 0x00000000140472ca */ /* 0x001fe400000e0000 */
[----:B------:R-:W-:Y:S01]  /*42e0*/  R2UR UR5, R21 ;  /* 0x00000000150572ca */ /* 0x000fe200000e0000 */
[----:B-1----:R-:W-:-:S12]  /*42f0*/  IMAD.WIDE R22, R29, 0x8, R22 ;  /* 0x000000081d167825 */ /* 0x002fd800078e0216 */
[----:B------:R-:W2:Y:S01]  /*4300*/  LDG.E.64.CONSTANT R22, desc[UR4][R22.64] ;  /* 0x0000000416167981 */ /* 0x000ea2000c1e9b00 */
[----:B------:R-:W-:Y:S02]  /*4310*/  VIADD R50, R50, 0x1 ;  /* 0x0000000132327836 */ /* 0x000fe40000000000 */
[----:B------:R-:W-:Y:S02]  /*4320*/  VIADD R29, R29, 0x1 ;  /* 0x000000011d1d7836 */ /* 0x000fe40000000000 */
[----:B--2---:R-:W-:-:S04]  /*4330*/  IMAD.WIDE.U32 R24, P4, R22, R31, R24 ;  /* 0x0000001f16187225 */ /* 0x004fc80007880018 */
[----:B------:R-:W-:Y:S02]  /*4340*/  IMAD R55, R22, R53, RZ ;  /* 0x0000003516377224 */ /* 0x000fe400078e02ff */
[CC--:B------:R-:W-:Y:S02]  /*4350*/  IMAD R54, R23.reuse, R31.reuse, RZ ;  /* 0x0000001f17367224 */ /* 0x0c0fe400078e02ff */
[----:B------:R-:W-:Y:S01]  /*4360*/  IMAD.HI.U32 R57, R23, R31, RZ ;  /* 0x0000001f17397227 */ /* 0x000fe200078e00ff */
[----:B------:R-:W-:-:S03]  /*4370*/  IADD3 R25, P1, PT, R55, R25, RZ ;  /* 0x0000001937197210 */ /* 0x000fc60007f3e0ff */
[----:B------:R-:W-:Y:S01]  /*4380*/  IMAD R55, R52, 0x8, R1 ;  /* 0x0000000834377824 */ /* 0x000fe200078e0201 */
[----:B------:R-:W-:Y:S01]  /*4390*/  IADD3 R25, P2, PT, R54, R25, RZ ;  /* 0x0000001936197210 */ /* 0x000fe20007f5e0ff */
[----:B------:R-:W-:-:S04]  /*43a0*/  IMAD.HI.U32 R54, R22, R53, RZ ;  /* 0x0000003516367227 */ /* 0x000fc800078e00ff */
[----:B------:R-:W-:Y:S01]  /*43b0*/  IMAD.X R22, RZ, RZ, R54, P4 ;  /* 0x000000ffff167224 */ /* 0x000fe200020e0636 */
[----:B------:R0:W-:Y:S01]  /*43c0*/  STL.64 [R55], R24 ;  /* 0x0000001837007387 */ /* 0x0001e20000100a00 */
[----:B------:R-:W-:-:S03]  /*43d0*/  IMAD.HI.U32 R54, R23, R53, RZ ;  /* 0x0000003517367227 */ /* 0x000fc600078e00ff */
[----:B------:R-:W-:Y:S01]  /*43e0*/  IADD3.X R22, P1, PT, R57, R22, RZ, P1, !PT ;  /* 0x0000001639167210 */ /* 0x000fe20000f3e4ff */
[----:B------:R-:W-:Y:S02]  /*43f0*/  IMAD R23, R23, R53, RZ ;  /* 0x0000003517177224 */ /* 0x000fe400078e02ff */
[----:B------:R-:W-:-:S03]  /*4400*/  VIADD R52, R52, 0x1 ;  /* 0x0000000134347836 */ /* 0x000fc60000000000 */
[----:B------:R-:W-:Y:S01]  /*4410*/  IADD3.X R23, P2, PT, R23, R22, RZ, P2, !PT ;  /* 0x0000001617177210 */ /* 0x000fe2000175e4ff */
[----:B------:R-:W-:Y:S01]  /*4420*/  IMAD.X R22, RZ, RZ, R54, P1 ;  /* 0x000000ffff167224 */ /* 0x000fe200008e0636 */
[----:B------:R-:W-:-:S03]  /*4430*/  ISETP.NE.AND P1, PT, R50, -0xf, PT ;  /* 0xfffffff13200780c */ /* 0x000fc60003f25270 */
[----:B0-----:R-:W-:Y:S02]  /*4440*/  IMAD.X R25, RZ, RZ, R22, P2 ;  /* 0x000000ffff197224 */ /* 0x001fe400010e0616 */
[----:B------:R-:W-:-:S08]  /*4450*/  IMAD.MOV.U32 R24, RZ, RZ, R23 ;  /* 0x000000ffff187224 */ /* 0x000fd000078e0017 */
[----:B------:R-:W-:Y:S05]  /*4460*/  @P1 BRA `(.L_x_69) ;  /* 0xfffffffc00941947 */ /* 0x000fea000383ffff */
[----:B------:R-:W-:Y:S05]  /*4470*/  BSYNC.RECONVERGENT B5 ;  /* 0x0000000000057941 */ /* 0x000fea0003800200 */
.L_x_68:
[----:B------:R-:W-:-:S07]  /*4480*/  IMAD.MOV.U32 R29, RZ, RZ, R28 ;  /* 0x000000ffff1d7224 */ /* 0x000fce00078e001c */
.L_x_67:
[----:B------:R-:W-:Y:S05]  /*4490*/  BSYNC.RECONVERGENT B4 ;  /* 0x0000000000047941 */ /* 0x000fea0003800200 */
.L_x_66:
[----:B------:R-:W-:Y:S01]  /*44a0*/  LOP3.LUT P1, R55, R30, 0x3f, RZ, 0xc0, !PT ;  /* 0x0000003f1e377812 */ /* 0x000fe2000782c0ff */
[----:B------:R-:W-:-:S04]  /*44b0*/  IMAD.IADD R20, R51, 0x1, R29 ;  /* 0x0000000133147824 */ /* 0x000fc800078e021d */
[----:B------:R-:W-:-:S05]  /*44c0*/  IMAD.U32 R57, R20, 0x8, R1 ;  /* 0x0000000814397824 */ /* 0x000fca00078e0001 */
[----:B------:R0:W-:Y:S04]  /*44d0*/  STL.64 [R57+-0x78], R24 ;  /* 0xffff881839007387 */ /* 0x0001e80000100a00 */
[----:B------:R-:W2:Y:S04]  /*44e0*/  @P1 LDL.64 R28, [R1+0x8] ;  /* 0x00000800011c1983 */ /* 0x000ea80000100a00 */
[----:B------:R-:W3:Y:S04]  /*44f0*/  LDL.64 R20, [R1+0x10] ;  /* 0x0000100001147983 */ /* 0x000ee80000100a00 */
[----:B------:R-:W4:Y:S01]  /*4500*/  LDL.64 R22, [R1+0x18] ;  /* 0x0000180001167983 */ /* 0x000f220000100a00 */
[----:B------:R-:W-:Y:S01]  /*4510*/  BSSY.RECONVERGENT B4, `(.L_x_70) ;  /* 0x0000035000047945 */ /* 0x000fe20003800200 */
[----:B--2---:R-:W-:-:S02]  /*4520*/  @P1 SHF.R.U64 R31, R28, 0x1, R29 ;  /* 0x000000011c1f1819 */ /* 0x004fc4000000121d */
[----:B------:R-:W-:Y:S02]  /*4530*/  @P1 SHF.R.U32.HI R51, RZ, 0x1, R29 ;  /* 0x00000001ff331819 */ /* 0x000fe4000001161d */
[----:B------:R-:W-:Y:S02]  /*4540*/  @P1 LOP3.LUT R28, R55, 0x3f, RZ, 0x3c, !PT ;  /* 0x0000003f371c1812 */ /* 0x000fe400078e3cff */
[CC--:B---3--:R-:W-:Y:S02]  /*4550*/  @P1 SHF.L.U32 R30, R20.reuse, R55.reuse, RZ ;  /* 0x00000037141e1219 */ /* 0x0c8fe400000006ff */
[----:B------:R-:W-:Y:S02]  /*4560*/  @P1 SHF.R.U64 R29, R31, R28, R51 ;  /* 0x0000001c1f1d1219 */ /* 0x000fe40000001233 */
[C-C-:B------:R-:W-:Y:S02]  /*4570*/  @P1 SHF.R.U64 R53, R20.reuse, 0x1, R21.reuse ;  /* 0x0000000114351819 */ /* 0x140fe40000001215 */
[----:B------:R-:W-:-:S02]  /*4580*/  @P1 SHF.L.U64.HI R31, R20, R55, R21 ;  /* 0x00000037141f1219 */ /* 0x000fc40000010215 */
[----:B0-----:R-:W-:Y:S02]  /*4590*/  @P1 SHF.R.U32.HI R25, RZ, 0x1, R21 ;  /* 0x00000001ff191819 */ /* 0x001fe40000011615 */
[-C--:B------:R-:W-:Y:S02]  /*45a0*/  @P1 SHF.R.U32.HI R24, RZ, R28.reuse, R51 ;  /* 0x0000001cff181219 */ /* 0x080fe40000011633 */
[----:B------:R-:W-:Y:S02]  /*45b0*/  @P1 LOP3.LUT R20, R30, R29, RZ, 0xfc, !PT ;  /* 0x0000001d1e141212 */ /* 0x000fe400078efcff */
[----:B------:R-:W-:Y:S02]  /*45c0*/  @P1 SHF.R.U64 R53, R53, R28, R25 ;  /* 0x0000001c35351219 */ /* 0x000fe40000001219 */
[-C--:B----4-:R-:W-:Y:S02]  /*45d0*/  @P1 SHF.L.U32 R30, R22, R55.reuse, RZ ;  /* 0x00000037161e1219 */ /* 0x090fe400000006ff */
[----:B------:R-:W-:Y:S01]  /*45e0*/  @P1 LOP3.LUT R21, R31, R24, RZ, 0xfc, !PT ;  /* 0x000000181f151212 */ /* 0x000fe200078efcff */
[----:B------:R-:W-:Y:S01]  /*45f0*/  IMAD.SHL.U32 R24, R20, 0x4, RZ ;  /* 0x0000000414187824 */ /* 0x000fe200078e00ff */
[----:B------:R-:W-:-:S02]  /*4600*/  @P1 SHF.L.U64.HI R50, R22, R55, R23 ;  /* 0x0000003716321219 */ /* 0x000fc40000010217 */
[----:B------:R-:W-:Y:S02]  /*4610*/  @P1 SHF.R.U32.HI R25, RZ, R28, R25 ;  /* 0x0000001cff191219 */ /* 0x000fe40000011619 */
[----:B------:R-:W-:Y:S02]  /*4620*/  @P1 LOP3.LUT R22, R30, R53, RZ, 0xfc, !PT ;  /* 0x000000351e161212 */ /* 0x000fe400078efcff */
[----:B------:R-:W-:Y:S02]  /*4630*/  SHF.L.U64.HI R20, R20, 0x2, R21 ;  /* 0x0000000214147819 */ /* 0x000fe40000010215 */
[----:B------:R-:W-:Y:S02]  /*4640*/  @P1 LOP3.LUT R23, R50, R25, RZ, 0xfc, !PT ;  /* 0x0000001932171212 */ /* 0x000fe400078efcff */
[----:B------:R-:W-:Y:S02]  /*4650*/  SHF.L.W.U32.HI R21, R21, 0x2, R22 ;  /* 0x0000000215157819 */ /* 0x000fe40000010e16 */
[----:B------:R-:W-:-:S02]  /*4660*/  IADD3 RZ, P1, PT, RZ, -R24, RZ ;  /* 0x80000018ffff7210 */ /* 0x000fc40007f3e0ff */
[----:B------:R-:W-:Y:S02]  /*4670*/  LOP3.LUT R25, RZ, R20, RZ, 0x33, !PT ;  /* 0x00000014ff197212 */ /* 0x000fe400078e33ff */
[----:B------:R-:W-:Y:S02]  /*4680*/  SHF.L.W.U32.HI R22, R22, 0x2, R23 ;  /* 0x0000000216167819 */ /* 0x000fe40000010e17 */
[----:B------:R-:W-:Y:S02]  /*4690*/  LOP3.LUT R28, RZ, R21, RZ, 0x33, !PT ;  /* 0x00000015ff1c7212 */ /* 0x000fe400078e33ff */
[----:B------:R-:W-:Y:S02]  /*46a0*/  IADD3.X R25, P1, PT, RZ, R25, RZ, P1, !PT ;  /* 0x00000019ff197210 */ /* 0x000fe40000f3e4ff */
[----:B------:R-:W-:Y:S02]  /*46b0*/  LOP3.LUT R29, RZ, R22, RZ, 0x33, !PT ;  /* 0x00000016ff1d7212 */ /* 0x000fe400078e33ff */
[----:B------:R-:W-:-:S02]  /*46c0*/  IADD3.X R28, P2, PT, RZ, R28, RZ, P1, !PT ;  /* 0x0000001cff1c7210 */ /* 0x000fc40000f5e4ff */
[----:B------:R-:W-:-:S03]  /*46d0*/  ISETP.GT.U32.AND P4, PT, R21, -0x1, PT ;  /* 0xffffffff1500780c */ /* 0x000fc60003f84070 */
[----:B------:R-:W-:Y:S01]  /*46e0*/  IMAD.X R29, RZ, RZ, R29, P2 ;  /* 0x000000ffff1d7224 */ /* 0x000fe200010e061d */
[----:B------:R-:W-:-:S04]  /*46f0*/  ISETP.GT.AND.EX P1, PT, R22, -0x1, PT, P4 ;  /* 0xffffffff1600780c */ /* 0x000fc80003f24340 */
[----:B------:R-:W-:Y:S02]  /*4700*/  SEL R29, R22, R29, P1 ;  /* 0x0000001d161d7207 */ /* 0x000fe40000800000 */
[----:B------:R-:W-:Y:S02]  /*4710*/  SEL R30, R21, R28, P1 ;  /* 0x0000001c151e7207 */ /* 0x000fe40000800000 */
[----:B------:R-:W-:-:S04]  /*4720*/  ISETP.NE.U32.AND P2, PT, R29, RZ, PT ;  /* 0x000000ff1d00720c */ /* 0x000fc80003f45070 */
[----:B------:R-:W-:Y:S01]  /*4730*/  SEL R21, R30, R29, !P2 ;  /* 0x0000001d1e157207 */ /* 0x000fe20005000000 */
[----:B------:R-:W-:-:S05]  /*4740*/  @!P1 IMAD.MOV R24, RZ, RZ, -R24 ;  /* 0x000000ffff189224 */ /* 0x000fca00078e0a18 */
[----:B------:R-:W0:Y:S02]  /*4750*/  FLO.U32 R21, R21 ;  /* 0x0000001500157300 */ /* 0x000e2400000e0000 */
[C---:B0-----:R-:W-:Y:S02]  /*4760*/  IADD3 R31, PT, PT, -R21.reuse, 0x1f, RZ ;  /* 0x0000001f151f7810 */ /* 0x041fe40007ffe1ff */
[----:B------:R-:W-:Y:S02]  /*4770*/  IADD3 R28, PT, PT, -R21, 0x3f, RZ ;  /* 0x0000003f151c7810 */ /* 0x000fe40007ffe1ff */
[----:B------:R-:W-:Y:S02]  /*4780*/  @P2 IADD3 R28, PT, PT, R31, RZ, RZ ;  /* 0x000000ff1f1c2210 */ /* 0x000fe40007ffe0ff */
[----:B------:R-:W-:Y:S02]  /*4790*/  SEL R31, R20, R25, P1 ;  /* 0x00000019141f7207 */ /* 0x000fe40000800000 */
[----:B------:R-:W-:-:S13]  /*47a0*/  ISETP.NE.AND P2, PT, R28, RZ, PT ;  /* 0x000000ff1c00720c */ /* 0x000fda0003f45270 */
[----:B------:R-:W-:Y:S05]  /*47b0*/  @!P2 BRA `(.L_x_71) ;  /* 0x000000000028a947 */ /* 0x000fea0003800000 */
[----:B------:R-:W-:Y:S02]  /*47c0*/  LOP3.LUT R21, R28, 0x3f, RZ, 0xc0, !PT ;  /* 0x0000003f1c157812 */ /* 0x000fe400078ec0ff */
[--C-:B------:R-:W-:Y:S02]  /*47d0*/  SHF.R.U64 R25, R24, 0x1, R31.reuse ;  /* 0x0000000118197819 */ /* 0x100fe4000000121f */
[----:B------:R-:W-:Y:S02]  /*47e0*/  SHF.R.U32.HI R31, RZ, 0x1, R31 ;  /* 0x00000001ff1f7819 */ /* 0x000fe4000001161f */
[----:B------:R-:W-:Y:S02]  /*47f0*/  LOP3.LUT R20, R28, 0x3f, RZ, 0xc, !PT ;  /* 0x0000003f1c147812 */ /* 0x000fe400078e0cff */
[CC--:B------:R-:W-:Y:S02]  /*4800*/  SHF.L.U64.HI R29, R30.reuse, R21.reuse, R29 ;  /* 0x000000151e1d7219 */ /* 0x0c0fe4000001021d */
[----:B------:R-:W-:-:S02]  /*4810*/  SHF.L.U32 R21, R30, R21, RZ ;  /* 0x000000151e157219 */ /* 0x000fc400000006ff */
[-CC-:B------:R-:W-:Y:S02]  /*4820*/  SHF.R.U64 R30, R25, R20.reuse, R31.reuse ;  /* 0x00000014191e7219 */ /* 0x180fe4000000121f */
[----:B------:R-:W-:Y:S02]  /*4830*/  SHF.R.U32.HI R20, RZ, R20, R31 ;  /* 0x00000014ff147219 */ /* 0x000fe4000001161f */
[----:B------:R-:W-:Y:S02]  /*4840*/  LOP3.LUT R30, R21, R30, RZ, 0xfc, !PT ;  /* 0x0000001e151e7212 */ /* 0x000fe400078efcff */
[----:B------:R-:W-:-:S07]  /*4850*/  LOP3.LUT R29, R29, R20, RZ, 0xfc, !PT ;  /* 0x000000141d1d7212 */ /* 0x000fce00078efcff */
.L_x_71:
[----:B------:R-:W-:Y:S05]  /*4860*/  BSYNC.RECONVERGENT B4 ;  /* 0x0000000000047941 */ /* 0x000fea0003800200 */
.L_x_70:
[----:B------:R-:W-:Y:S01]  /*4870*/  IMAD.WIDE.U32 R24, R30, 0x2168c235, RZ ;  /* 0x2168c2351e187825 */ /* 0x000fe200078e00ff */
[----:B------:R-:W-:-:S03]  /*4880*/  SHF.R.U32.HI R23, RZ, 0x1e, R23 ;  /* 0x0000001eff177819 */ /* 0x000fc60000011617 */
[----:B------:R-:W-:Y:S01]  /*4890*/  IMAD.MOV.U32 R20, RZ, RZ, R25 ;  /* 0x000000ffff147224 */ /* 0x000fe200078e0019 */
[----:B------:R-:W-:Y:S01]  /*48a0*/  IADD3 RZ, P2, PT, R24, R24, RZ ;  /* 0x0000001818ff7210 */ /* 0x000fe20007f5e0ff */
[----:B------:R-:W-:Y:S01]  /*48b0*/  IMAD.MOV.U32 R21, RZ, RZ, RZ ;  /* 0x000000ffff157224 */ /* 0x000fe200078e00ff */
[----:B------:R-:W-:Y:S01]  /*48c0*/  LEA.HI R22, R22, R23, RZ, 0x1 ;  /* 0x0000001716167211 */ /* 0x000fe200078f08ff */
[----:B------:R-:W-:-:S04]  /*48d0*/  IMAD.HI.U32 R25, R29, -0x36f0255e, RZ ;  /* 0xc90fdaa21d197827 */ /* 0x000fc800078e00ff */
[----:B------:R-:W-:-:S04]  /*48e0*/  IMAD.WIDE.U32 R20, R30, -0x36f0255e, R20 ;  /* 0xc90fdaa21e147825 */ /* 0x000fc800078e0014 */
[----:B------:R-:W-:-:S04]  /*48f0*/  IMAD.WIDE.U32 R20, P4, R29, 0x2168c235, R20 ;  /* 0x2168c2351d147825 */ /* 0x000fc80007880014 */
[----:B------:R-:W-:Y:S01]  /*4900*/  IMAD R29, R29, -0x36f0255e, RZ ;  /* 0xc90fdaa21d1d7824 */ /* 0x000fe200078e02ff */
[----:B------:R-:W-:Y:S01]  /*4910*/  IADD3.X RZ, P2, PT, R20, R20, RZ, P2, !PT ;  /* 0x0000001414ff7210 */ /* 0x000fe2000175e4ff */
[----:B------:R-:W-:-:S03]  /*4920*/  IMAD.X R24, RZ, RZ, R25, P4 ;  /* 0x000000ffff187224 */ /* 0x000fc600020e0619 */
[----:B------:R-:W-:-:S04]  /*4930*/  IADD3 R21, P4, PT, R29, R21, RZ ;  /* 0x000000151d157210 */ /* 0x000fc80007f9e0ff */
[C---:B------:R-:W-:Y:S01]  /*4940*/  ISETP.GT.U32.AND P5, PT, R21.reuse, RZ, PT ;  /* 0x000000ff1500720c */ /* 0x040fe20003fa4070 */
[----:B------:R-:W-:Y:S01]  /*4950*/  IMAD.X R24, RZ, RZ, R24, P4 ;  /* 0x000000ffff187224 */ /* 0x000fe200020e0618 */
[----:B------:R-:W-:-:S04]  /*4960*/  IADD3.X R20, P4, PT, R21, R21, RZ, P2, !PT ;  /* 0x0000001515147210 */ /* 0x000fc8000179e4ff */
[C---:B------:R-:W-:Y:S01]  /*4970*/  ISETP.GT.AND.EX P2, PT, R24.reuse, RZ, PT, P5 ;  /* 0x000000ff1800720c */ /* 0x040fe20003f44350 */
[----:B------:R-:W-:-:S03]  /*4980*/  IMAD.X R25, R24, 0x1, R24, P4 ;  /* 0x0000000118197824 */ /* 0x000fc600020e0618 */
[----:B------:R-:W-:Y:S02]  /*4990*/  SEL R20, R20, R21, P2 ;  /* 0x0000001514147207 */ /* 0x000fe40001000000 */
[----:B------:R-:W-:Y:S02]  /*49a0*/  SEL R25, R25, R24, P2 ;  /* 0x0000001819197207 */ /* 0x000fe40001000000 */
[----:B------:R-:W-:Y:S02]  /*49b0*/  IADD3 R50, P4, PT, R20, 0x1, RZ ;  /* 0x0000000114327810 */ /* 0x000fe40007f9e0ff */
[----:B------:R-:W-:Y:S02]  /*49c0*/  SEL R21, RZ, 0xffffffff, !P2 ;  /* 0xffffffffff157807 */ /* 0x000fe40005000000 */
[----:B------:R-:W-:Y:S01]  /*49d0*/  LOP3.LUT P2, R20, R27, 0x80000000, RZ, 0xc0, !PT ;  /* 0x800000001b147812 */ /* 0x000fe2000784c0ff */
[----:B------:R-:W-:Y:S02]  /*49e0*/  IMAD.X R25, RZ, RZ, R25, P4 ;  /* 0x000000ffff197224 */ /* 0x000fe400020e0619 */
[----:B------:R-:W-:Y:S01]  /*49f0*/  IMAD.IADD R21, R21, 0x1, -R28 ;  /* 0x0000000115157824 */ /* 0x000fe200078e0a1c */
[----:B------:R-:W-:-:S02]  /*4a00*/  @!P1 LOP3.LUT R20, R20, 0x80000000, RZ, 0x3c, !PT ;  /* 0x8000000014149812 */ /* 0x000fc400078e3cff */
[----:B------:R-:W-:Y:S01]  /*4a10*/  SHF.R.U64 R50, R50, 0xa, R25 ;  /* 0x0000000a32327819 */ /* 0x000fe20000001219 */
[----:B------:R-:W-:-:S03]  /*4a20*/  IMAD.SHL.U32 R21, R21, 0x100000, RZ ;  /* 0x0010000015157824 */ /* 0x000fc600078e00ff */
[----:B------:R-:W-:-:S03]  /*4a30*/  IADD3 R50, P4, PT, R50, 0x1, RZ ;  /* 0x0000000132327810 */ /* 0x000fc60007f9e0ff */
[----:B------:R-:W-:Y:S01]  /*4a40*/  @P2 IMAD.MOV R22, RZ, RZ, -R22 ;  /* 0x000000ffff162224 */ /* 0x000fe200078e0a16 */
[----:B------:R-:W-:-:S04]  /*4a50*/  LEA.HI.X R25, R25, RZ, RZ, 0x16, P4 ;  /* 0x000000ff19197211 */ /* 0x000fc800020fb4ff */
[--C-:B------:R-:W-:Y:S02]  /*4a60*/  SHF.R.U64 R50, R50, 0x1, R25.reuse ;  /* 0x0000000132327819 */ /* 0x100fe40000001219 */
[----:B------:R-:W-:Y:S02]  /*4a70*/  SHF.R.U32.HI R24, RZ, 0x1, R25 ;  /* 0x00000001ff187819 */ /* 0x000fe40000011619 */
[----:B------:R-:W-:-:S04]  /*4a80*/  IADD3 R50, P4, P5, RZ, RZ, R50 ;  /* 0x000000ffff327210 */ /* 0x000fc80007d9e032 */
[----:B------:R-:W-:-:S04]  /*4a90*/  IADD3.X R21, PT, PT, R21, 0x3fe00000, R24, P4, P5 ;  /* 0x3fe0000015157810 */ /* 0x000fc800027ea418 */
[----:B------:R-:W-:-:S07]  /*4aa0*/  LOP3.LUT R27, R21, R20, RZ, 0xfc, !PT ;  /* 0x00000014151b7212 */ /* 0x000fce00078efcff */
.L_x_65:
[----:B------:R-:W-:Y:S02]  /*4ab0*/  IMAD.MOV.U32 R51, RZ, RZ, R27 ;  /* 0x000000ffff337224 */ /* 0x000fe400078e001b */
[----:B------:R-:W-:Y:S02]  /*4ac0*/  IMAD.MOV.U32 R27, RZ, RZ, 0x0 ;  /* 0x00000000ff1b7424 */ /* 0x000fe400078e00ff */
[----:B------:R-:W-:Y:S02]  /*4ad0*/  IMAD.MOV.U32 R20, RZ, RZ, R22 ;  /* 0x000000ffff147224 */ /* 0x000fe400078e0016 */
[----:B------:R-:W-:Y:S05]  /*4ae0*/  RET.REL.NODEC R26 `(_Z12wos3d_kernelPKdS0_S0_PKiPdiy) ;  /* 0xffffffb41a447950 */ /* 0x000fea0003c3ffff */
.L_x_72:
[----:B------:R-:W-:-:S00]  /*4af0*/  BRA `(.L_x_72) ;  /* 0xfffffffc00fc7947 */ /* 0x000fc0000383ffff */
[----:B------:R-:W-:-:S00]  /*4b00*/  NOP ;  /* 0x0000000000007918 */ /* 0x000fc00000000000 */
[----:B------:R-:W-:-:S00]  /*4b10*/  NOP ;  /* 0x0000000000007918 */ /* 0x000fc00000000000 */
[----:B------:R-:W-:-:S00]  /*4b20*/  NOP ;  /* 0x0000000000007918 */ /* 0x000fc00000000000 */
[----:B------:R-:W-:-:S00]  /*4b30*/  NOP ;  /* 0x0000000000007918 */ /* 0x000fc00000000000 */
[----:B------:R-:W-:-:S00]  /*4b40*/  NOP ;  /* 0x0000000000007918 */ /* 0x000fc00000000000 */
[----:B------:R-:W-:-:S00]  /*4b50*/  NOP ;  /* 0x0000000000007918 */ /* 0x000fc00000000000 */
[----:B------:R-:W-:-:S00]  /*4b60*/  NOP ;  /* 0x0000000000007918 */ /* 0x000fc00000000000 */
[----:B------:R-:W-:-:S00]  /*4b70*/  NOP ;  /* 0x0000000000007918 */ /* 0x000fc00000000000 */
.L_x_75:


//--------------------- .nv.global.init           --------------------------
	.section	.nv.global.init,"aw",@progbits
	.align	16
.nv.global.init:
	.type		__cudart_sin_cos_coeffs,@object
	.size		__cudart_sin_cos_coeffs,(__cudart_i2opi_d - __cudart_sin_cos_coeffs)
__cudart_sin_cos_coeffs:
        /*0000*/ 	.byte	0x46, 0xd2, 0xb0, 0x2c, 0xf1, 0xe5, 0x5a, 0xbe, 0x92, 0xe3, 0xac, 0x69, 0xe3, 0x1d, 0xc7, 0x3e
        /*0010*/ 	.byte	0xa1, 0x62, 0xdb, 0x19, 0xa0, 0x01, 0x2a, 0xbf, 0x18, 0x08, 0x11, 0x11, 0x11, 0x11, 0x81, 0x3f
        /*0020*/ 	.byte	0x54, 0x55, 0x55, 0x55, 0x55, 0x55, 0xc5, 0xbf, 0x00, 0x00, 0x00, 0x00, 0x00, 0x00, 0x00, 0x00
        /*0030*/ 	.byte	0x00, 0x00, 0x00, 0x00, 0x00, 0x00, 0x00, 0x00, 0x64, 0x81, 0xfd, 0x20, 0x83, 0xff, 0xa8, 0xbd
        /*0040*/ 	.byte	0x28, 0x85, 0xef, 0xc1, 0xa7, 0xee, 0x21, 0x3e, 0xd9, 0xe6, 0x06, 0x8e, 0x4f, 0x7e, 0x92, 0xbe
        /*0050*/ 	.byte	0xe9, 0xbc, 0xdd, 0x19, 0xa0, 0x01, 0xfa, 0x3e, 0x47, 0x5d, 0xc1, 0x16, 0x6c, 0xc1, 0x56, 0xbf
        /*0060*/ 	.byte	0x51, 0x55, 0x55, 0x55, 0x55, 0x55, 0xa5, 0x3f, 0x00, 0x00, 0x00, 0x00, 0x00, 0x00, 0xe0, 0xbf
        /*0070*/ 	.byte	0x00, 0x00, 0x00, 0x00, 0x00, 0x00, 0xf0, 0x3f, 0x00, 0x00, 0x00, 0x00, 0x00, 0x00, 0x00, 0x00
	.type		__cudart_i2opi_d,@object
	.size		__cudart_i2opi_d,(mrg32k3aM1SubSeq - __cudart_i2opi_d)
__cudart_i2opi_d:
        /* <DEDUP_REMOVED lines=9> */
	.type		mrg32k3aM1SubSeq,@object
	.size		mrg32k3aM1SubSeq,(mrg32k3aM2SubSeq - mrg32k3aM1SubSeq)
mrg32k3aM1SubSeq:
        /* <DEDUP_REMOVED lines=126> */
	.type		mrg32k3aM2SubSeq,@object
	.size		mrg32k3aM2SubSeq,(mrg32k3aM1 - mrg32k3aM2SubSeq)
mrg32k3aM2SubSeq:
        /* <DEDUP_REMOVED lines=126> */
	.type		mrg32k3aM1,@object
	.size		mrg32k3aM1,(mrg32k3aM1Seq - mrg32k3aM1)
mrg32k3aM1:
        /* <DEDUP_REMOVED lines=144> */
	.type		mrg32k3aM1Seq,@object
	.size		mrg32k3aM1Seq,(mrg32k3aM2 - mrg32k3aM1Seq)
mrg32k3aM1Seq:
        /* <DEDUP_REMOVED lines=144> */
	.type		mrg32k3aM2,@object
	.size		mrg32k3aM2,(mrg32k3aM2Seq - mrg32k3aM2)
mrg32k3aM2:
        /* <DEDUP_REMOVED lines=144> */
	.type		mrg32k3aM2Seq,@object
	.size		mrg32k3aM2Seq,(precalc_xorwow_matrix - mrg32k3aM2Seq)
mrg32k3aM2Seq:
        /* <DEDUP_REMOVED lines=144> */
	.type		precalc_xorwow_matrix,@object
	.size		precalc_xorwow_matrix,(precalc_xorwow_offset_matrix - precalc_xorwow_matrix)
precalc_xorwow_matrix:
        /* <DEDUP_REMOVED lines=6400> */
	.type		precalc_xorwow_offset_matrix,@object
	.size		precalc_xorwow_offset_matrix,(.L_1 - precalc_xorwow_offset_matrix)
precalc_xorwow_offset_matrix:
        /* <DEDUP_REMOVED lines=6400> */
.L_1:


//--------------------- .nv.shared._Z12wos3d_kernelPKdS0_S0_PKiPdiy --------------------------
	.section	.nv.shared._Z12wos3d_kernelPKdS0_S0_PKiPdiy,"aw",@nobits
	.sectionflags	@""
	.align	16
	.zero		1024


//--------------------- .nv.shared.reserved.0     --------------------------
	.section	.nv.shared.reserved.0,"aw",@nobits
	.weak		__nv_reservedSMEM_offset_0_alias
	.size		__nv_reservedSMEM_offset_0_alias, 0, 64
	.other		__nv_reservedSMEM_offset_0_alias,@"STO_CUDA_RESERVED_SHARED STV_DEFAULT"
__nv_reservedSMEM_offset_0_alias:
	.zero		0
	.zero		64


//--------------------- .nv.constant0._Z12wos3d_kernelPKdS0_S0_PKiPdiy --------------------------
	.section	.nv.constant0._Z12wos3d_kernelPKdS0_S0_PKiPdiy,"a",@progbits
	.sectionflags	@""
	.align	4
.nv.constant0._Z12wos3d_kernelPKdS0_S0_PKiPdiy:
	.zero		952


//--------------------- SYMBOLS --------------------------

	.type		.nv.reservedSmem.offset0,@object
	.size		.nv.reservedSmem.offset0,0x4
	.type		.nv.reservedSmem.cap,@object
	.size		.nv.reservedSmem.cap,0x4
